//
// Generated by NVIDIA NVVM Compiler
//
// Compiler Build ID: CL-36424714
// Cuda compilation tools, release 13.0, V13.0.88
// Based on NVVM 20.0.0
//

.version 9.0
.target sm_100
.address_size 64

	// .globl	_Z16smoothing_kernelP8PPMPixelS0_ii
// _ZZ16smoothing_kernelP8PPMPixelS0_iiE8image_ds has been demoted

.visible .entry _Z16smoothing_kernelP8PPMPixelS0_ii(
	.param .u64 .ptr .align 1 _Z16smoothing_kernelP8PPMPixelS0_ii_param_0,
	.param .u64 .ptr .align 1 _Z16smoothing_kernelP8PPMPixelS0_ii_param_1,
	.param .u32 _Z16smoothing_kernelP8PPMPixelS0_ii_param_2,
	.param .u32 _Z16smoothing_kernelP8PPMPixelS0_ii_param_3
)
{
	.reg .pred 	%p<29>;
	.reg .b16 	%rs<54>;
	.reg .b32 	%r<214>;
	.reg .b64 	%rd<25>;
	// demoted variable
	.shared .align 1 .b8 _ZZ16smoothing_kernelP8PPMPixelS0_iiE8image_ds[432];
	ld.param.u64 	%rd3, [_Z16smoothing_kernelP8PPMPixelS0_ii_param_0];
	ld.param.u64 	%rd4, [_Z16smoothing_kernelP8PPMPixelS0_ii_param_1];
	ld.param.u32 	%r19, [_Z16smoothing_kernelP8PPMPixelS0_ii_param_2];
	ld.param.u32 	%r20, [_Z16smoothing_kernelP8PPMPixelS0_ii_param_3];
	cvta.to.global.u64 	%rd1, %rd4;
	mov.u32 	%r21, %ctaid.x;
	mov.u32 	%r1, %ntid.x;
	mul.lo.s32 	%r22, %r21, %r1;
	mov.u32 	%r2, %tid.x;
	add.s32 	%r3, %r22, %r2;
	mov.u32 	%r23, %ctaid.y;
	mov.u32 	%r4, %ntid.y;
	mul.lo.s32 	%r24, %r23, %r4;
	mov.u32 	%r5, %tid.y;
	add.s32 	%r25, %r24, %r5;
	mov.u32 	%r26, _ZZ16smoothing_kernelP8PPMPixelS0_iiE8image_ds;
	mad.lo.s32 	%r6, %r2, 36, %r26;
	add.s32 	%r7, %r6, 72;
	mad.lo.s32 	%r8, %r5, 3, %r7;
	mul.lo.s32 	%r9, %r19, %r25;
	add.s32 	%r10, %r9, %r3;
	mul.wide.s32 	%rd5, %r10, 3;
	add.s64 	%rd2, %rd1, %rd5;
	ld.global.u8 	%rs1, [%rd2];
	ld.global.u8 	%rs2, [%rd2+1];
	ld.global.u8 	%rs3, [%rd2+2];
	st.shared.u8 	[%r8+6], %rs1;
	st.shared.u8 	[%r8+7], %rs2;
	st.shared.u8 	[%r8+8], %rs3;
	sub.s32 	%r27, %r22, %r1;
	add.s32 	%r11, %r27, %r2;
	add.s32 	%r12, %r3, %r1;
	sub.s32 	%r28, %r24, %r4;
	add.s32 	%r13, %r28, %r5;
	add.s32 	%r14, %r25, %r4;
	add.s32 	%r15, %r1, -2;
	setp.lt.u32 	%p1, %r2, %r15;
	sub.s32 	%r29, %r2, %r1;
	mad.lo.s32 	%r16, %r29, 36, %r26;
	@%p1 bra 	$L__BB0_4;
	setp.lt.s32 	%p2, %r11, 0;
	@%p2 bra 	$L__BB0_3;
	mad.lo.s32 	%r31, %r5, 3, %r16;
	add.s32 	%r32, %r9, %r11;
	mul.wide.s32 	%rd6, %r32, 3;
	add.s64 	%rd7, %rd1, %rd6;
	ld.global.u8 	%rs5, [%rd7];
	ld.global.u8 	%rs6, [%rd7+1];
	ld.global.u8 	%rs7, [%rd7+2];
	st.shared.u8 	[%r31+78], %rs5;
	st.shared.u8 	[%r31+79], %rs6;
	st.shared.u8 	[%r31+80], %rs7;
	bra.uni 	$L__BB0_4;
$L__BB0_3:
	mad.lo.s32 	%r30, %r5, 3, %r16;
	mov.b16 	%rs4, 0;
	st.shared.u8 	[%r30+78], %rs4;
	st.shared.u8 	[%r30+79], %rs4;
	st.shared.u8 	[%r30+80], %rs4;
$L__BB0_4:
	setp.gt.u32 	%p3, %r2, 1;
	mad.lo.s32 	%r17, %r1, 36, %r6;
	@%p3 bra 	$L__BB0_8;
	setp.ge.s32 	%p4, %r12, %r19;
	@%p4 bra 	$L__BB0_7;
	mad.lo.s32 	%r34, %r5, 3, %r17;
	mul.lo.s32 	%r35, %r1, 3;
	cvt.u64.u32 	%rd8, %r35;
	add.s64 	%rd9, %rd2, %rd8;
	ld.global.u8 	%rs9, [%rd9];
	ld.global.u8 	%rs10, [%rd9+1];
	ld.global.u8 	%rs11, [%rd9+2];
	st.shared.u8 	[%r34+78], %rs9;
	st.shared.u8 	[%r34+79], %rs10;
	st.shared.u8 	[%r34+80], %rs11;
	bra.uni 	$L__BB0_8;
$L__BB0_7:
	mad.lo.s32 	%r33, %r5, 3, %r17;
	mov.b16 	%rs8, 0;
	st.shared.u8 	[%r33+78], %rs8;
	st.shared.u8 	[%r33+79], %rs8;
	st.shared.u8 	[%r33+80], %rs8;
$L__BB0_8:
	add.s32 	%r18, %r4, -2;
	setp.lt.u32 	%p5, %r5, %r18;
	@%p5 bra 	$L__BB0_12;
	setp.lt.s32 	%p6, %r13, 0;
	@%p6 bra 	$L__BB0_11;
	sub.s32 	%r38, %r5, %r4;
	mad.lo.s32 	%r39, %r38, 3, %r7;
	mad.lo.s32 	%r40, %r19, %r13, %r3;
	mul.wide.s32 	%rd10, %r40, 3;
	add.s64 	%rd11, %rd1, %rd10;
	ld.global.u8 	%rs13, [%rd11];
	ld.global.u8 	%rs14, [%rd11+1];
	ld.global.u8 	%rs15, [%rd11+2];
	st.shared.u8 	[%r39+6], %rs13;
	st.shared.u8 	[%r39+7], %rs14;
	st.shared.u8 	[%r39+8], %rs15;
	bra.uni 	$L__BB0_12;
$L__BB0_11:
	sub.s32 	%r36, %r5, %r4;
	mad.lo.s32 	%r37, %r36, 3, %r7;
	mov.b16 	%rs12, 0;
	st.shared.u8 	[%r37+6], %rs12;
	st.shared.u8 	[%r37+7], %rs12;
	st.shared.u8 	[%r37+8], %rs12;
$L__BB0_12:
	setp.gt.u32 	%p7, %r5, 1;
	@%p7 bra 	$L__BB0_16;
	setp.ge.s32 	%p8, %r14, %r20;
	@%p8 bra 	$L__BB0_15;
	mad.lo.s32 	%r42, %r4, 3, %r8;
	mad.lo.s32 	%r43, %r19, %r14, %r3;
	mul.wide.s32 	%rd12, %r43, 3;
	add.s64 	%rd13, %rd1, %rd12;
	ld.global.u8 	%rs17, [%rd13];
	ld.global.u8 	%rs18, [%rd13+1];
	ld.global.u8 	%rs19, [%rd13+2];
	st.shared.u8 	[%r42+6], %rs17;
	st.shared.u8 	[%r42+7], %rs18;
	st.shared.u8 	[%r42+8], %rs19;
	bra.uni 	$L__BB0_16;
$L__BB0_15:
	mad.lo.s32 	%r41, %r4, 3, %r8;
	mov.b16 	%rs16, 0;
	st.shared.u8 	[%r41+6], %rs16;
	st.shared.u8 	[%r41+7], %rs16;
	st.shared.u8 	[%r41+8], %rs16;
$L__BB0_16:
	setp.lt.u32 	%p9, %r2, %r15;
	setp.lt.u32 	%p10, %r5, %r18;
	or.pred  	%p11, %p9, %p10;
	@%p11 bra 	$L__BB0_20;
	or.b32  	%r44, %r11, %r13;
	setp.lt.s32 	%p12, %r44, 0;
	@%p12 bra 	$L__BB0_19;
	sub.s32 	%r47, %r5, %r4;
	mad.lo.s32 	%r48, %r47, 3, %r16;
	mad.lo.s32 	%r49, %r19, %r13, %r11;
	mul.wide.s32 	%rd14, %r49, 3;
	add.s64 	%rd15, %rd1, %rd14;
	ld.global.u8 	%rs21, [%rd15];
	ld.global.u8 	%rs22, [%rd15+1];
	ld.global.u8 	%rs23, [%rd15+2];
	st.shared.u8 	[%r48+78], %rs21;
	st.shared.u8 	[%r48+79], %rs22;
	st.shared.u8 	[%r48+80], %rs23;
	bra.uni 	$L__BB0_20;
$L__BB0_19:
	sub.s32 	%r45, %r5, %r4;
	mad.lo.s32 	%r46, %r45, 3, %r16;
	mov.b16 	%rs20, 0;
	st.shared.u8 	[%r46+78], %rs20;
	st.shared.u8 	[%r46+79], %rs20;
	st.shared.u8 	[%r46+80], %rs20;
$L__BB0_20:
	setp.lt.u32 	%p13, %r5, %r18;
	setp.gt.u32 	%p14, %r2, 1;
	or.pred  	%p15, %p14, %p13;
	@%p15 bra 	$L__BB0_24;
	setp.ge.s32 	%p16, %r12, %r19;
	setp.lt.s32 	%p17, %r13, 0;
	or.pred  	%p18, %p16, %p17;
	@%p18 bra 	$L__BB0_23;
	sub.s32 	%r52, %r5, %r4;
	mad.lo.s32 	%r53, %r52, 3, %r17;
	mad.lo.s32 	%r54, %r19, %r13, %r12;
	mul.wide.s32 	%rd16, %r54, 3;
	add.s64 	%rd17, %rd1, %rd16;
	ld.global.u8 	%rs25, [%rd17];
	ld.global.u8 	%rs26, [%rd17+1];
	ld.global.u8 	%rs27, [%rd17+2];
	st.shared.u8 	[%r53+78], %rs25;
	st.shared.u8 	[%r53+79], %rs26;
	st.shared.u8 	[%r53+80], %rs27;
	bra.uni 	$L__BB0_24;
$L__BB0_23:
	sub.s32 	%r50, %r5, %r4;
	mad.lo.s32 	%r51, %r50, 3, %r17;
	mov.b16 	%rs24, 0;
	st.shared.u8 	[%r51+78], %rs24;
	st.shared.u8 	[%r51+79], %rs24;
	st.shared.u8 	[%r51+80], %rs24;
$L__BB0_24:
	setp.lt.u32 	%p19, %r2, %r15;
	setp.gt.u32 	%p20, %r5, 1;
	or.pred  	%p21, %p20, %p19;
	@%p21 bra 	$L__BB0_28;
	setp.lt.s32 	%p22, %r11, 0;
	setp.ge.s32 	%p23, %r14, %r20;
	or.pred  	%p24, %p22, %p23;
	@%p24 bra 	$L__BB0_27;
	add.s32 	%r57, %r4, %r5;
	mad.lo.s32 	%r58, %r57, 3, %r16;
	mad.lo.s32 	%r59, %r19, %r14, %r11;
	mul.wide.s32 	%rd18, %r59, 3;
	add.s64 	%rd19, %rd1, %rd18;
	ld.global.u8 	%rs29, [%rd19];
	ld.global.u8 	%rs30, [%rd19+1];
	ld.global.u8 	%rs31, [%rd19+2];
	st.shared.u8 	[%r58+78], %rs29;
	st.shared.u8 	[%r58+79], %rs30;
	st.shared.u8 	[%r58+80], %rs31;
	bra.uni 	$L__BB0_28;
$L__BB0_27:
	add.s32 	%r55, %r4, %r5;
	mad.lo.s32 	%r56, %r55, 3, %r16;
	mov.b16 	%rs28, 0;
	st.shared.u8 	[%r56+78], %rs28;
	st.shared.u8 	[%r56+79], %rs28;
	st.shared.u8 	[%r56+80], %rs28;
$L__BB0_28:
	or.b32  	%r60, %r2, %r5;
	and.b32  	%r61, %r60, 1022;
	setp.ne.s32 	%p25, %r61, 0;
	@%p25 bra 	$L__BB0_32;
	setp.ge.s32 	%p26, %r12, %r19;
	setp.ge.s32 	%p27, %r14, %r20;
	or.pred  	%p28, %p26, %p27;
	@%p28 bra 	$L__BB0_31;
	add.s32 	%r64, %r4, %r5;
	mad.lo.s32 	%r65, %r64, 3, %r17;
	mad.lo.s32 	%r66, %r19, %r14, %r12;
	mul.wide.s32 	%rd20, %r66, 3;
	add.s64 	%rd21, %rd1, %rd20;
	ld.global.u8 	%rs33, [%rd21];
	ld.global.u8 	%rs34, [%rd21+1];
	ld.global.u8 	%rs35, [%rd21+2];
	st.shared.u8 	[%r65+78], %rs33;
	st.shared.u8 	[%r65+79], %rs34;
	st.shared.u8 	[%r65+80], %rs35;
	bra.uni 	$L__BB0_32;
$L__BB0_31:
	add.s32 	%r62, %r4, %r5;
	mad.lo.s32 	%r63, %r62, 3, %r17;
	mov.b16 	%rs32, 0;
	st.shared.u8 	[%r63+78], %rs32;
	st.shared.u8 	[%r63+79], %rs32;
	st.shared.u8 	[%r63+80], %rs32;
$L__BB0_32:
	bar.sync 	0;
	ld.shared.u8 	%r67, [%r8+-72];
	ld.shared.u8 	%r68, [%r8+-70];
	ld.shared.u8 	%r69, [%r8+-71];
	ld.shared.u8 	%r70, [%r8+-36];
	add.s32 	%r71, %r67, %r70;
	ld.shared.u8 	%r72, [%r8+-34];
	add.s32 	%r73, %r68, %r72;
	ld.shared.u8 	%r74, [%r8+-35];
	add.s32 	%r75, %r69, %r74;
	ld.shared.u8 	%r76, [%r8];
	add.s32 	%r77, %r71, %r76;
	ld.shared.u8 	%r78, [%r8+2];
	add.s32 	%r79, %r73, %r78;
	ld.shared.u8 	%r80, [%r8+1];
	add.s32 	%r81, %r75, %r80;
	ld.shared.u8 	%r82, [%r8+36];
	add.s32 	%r83, %r77, %r82;
	ld.shared.u8 	%r84, [%r8+38];
	add.s32 	%r85, %r79, %r84;
	ld.shared.u8 	%r86, [%r8+37];
	add.s32 	%r87, %r81, %r86;
	ld.shared.u8 	%r88, [%r8+72];
	add.s32 	%r89, %r83, %r88;
	ld.shared.u8 	%r90, [%r8+74];
	add.s32 	%r91, %r85, %r90;
	ld.shared.u8 	%r92, [%r8+73];
	add.s32 	%r93, %r87, %r92;
	ld.shared.u8 	%r94, [%r8+-69];
	add.s32 	%r95, %r89, %r94;
	ld.shared.u8 	%r96, [%r8+-67];
	add.s32 	%r97, %r91, %r96;
	ld.shared.u8 	%r98, [%r8+-68];
	add.s32 	%r99, %r93, %r98;
	ld.shared.u8 	%r100, [%r8+-33];
	add.s32 	%r101, %r95, %r100;
	ld.shared.u8 	%r102, [%r8+-31];
	add.s32 	%r103, %r97, %r102;
	ld.shared.u8 	%r104, [%r8+-32];
	add.s32 	%r105, %r99, %r104;
	ld.shared.u8 	%r106, [%r8+3];
	add.s32 	%r107, %r101, %r106;
	ld.shared.u8 	%r108, [%r8+5];
	add.s32 	%r109, %r103, %r108;
	ld.shared.u8 	%r110, [%r8+4];
	add.s32 	%r111, %r105, %r110;
	ld.shared.u8 	%r112, [%r8+39];
	add.s32 	%r113, %r107, %r112;
	ld.shared.u8 	%r114, [%r8+41];
	add.s32 	%r115, %r109, %r114;
	ld.shared.u8 	%r116, [%r8+40];
	add.s32 	%r117, %r111, %r116;
	ld.shared.u8 	%r118, [%r8+75];
	add.s32 	%r119, %r113, %r118;
	ld.shared.u8 	%r120, [%r8+77];
	add.s32 	%r121, %r115, %r120;
	ld.shared.u8 	%r122, [%r8+76];
	add.s32 	%r123, %r117, %r122;
	ld.shared.u8 	%r124, [%r8+-66];
	add.s32 	%r125, %r119, %r124;
	ld.shared.u8 	%r126, [%r8+-64];
	add.s32 	%r127, %r121, %r126;
	ld.shared.u8 	%r128, [%r8+-65];
	add.s32 	%r129, %r123, %r128;
	ld.shared.u8 	%r130, [%r8+-30];
	add.s32 	%r131, %r125, %r130;
	ld.shared.u8 	%r132, [%r8+-28];
	add.s32 	%r133, %r127, %r132;
	ld.shared.u8 	%r134, [%r8+-29];
	add.s32 	%r135, %r129, %r134;
	ld.shared.u8 	%r136, [%r8+6];
	add.s32 	%r137, %r131, %r136;
	ld.shared.u8 	%r138, [%r8+8];
	add.s32 	%r139, %r133, %r138;
	ld.shared.u8 	%r140, [%r8+7];
	add.s32 	%r141, %r135, %r140;
	ld.shared.u8 	%r142, [%r8+42];
	add.s32 	%r143, %r137, %r142;
	ld.shared.u8 	%r144, [%r8+44];
	add.s32 	%r145, %r139, %r144;
	ld.shared.u8 	%r146, [%r8+43];
	add.s32 	%r147, %r141, %r146;
	ld.shared.u8 	%r148, [%r8+78];
	add.s32 	%r149, %r143, %r148;
	ld.shared.u8 	%r150, [%r8+80];
	add.s32 	%r151, %r145, %r150;
	ld.shared.u8 	%r152, [%r8+79];
	add.s32 	%r153, %r147, %r152;
	ld.shared.u8 	%r154, [%r8+-63];
	add.s32 	%r155, %r149, %r154;
	ld.shared.u8 	%r156, [%r8+-61];
	add.s32 	%r157, %r151, %r156;
	ld.shared.u8 	%r158, [%r8+-62];
	add.s32 	%r159, %r153, %r158;
	ld.shared.u8 	%r160, [%r8+-27];
	add.s32 	%r161, %r155, %r160;
	ld.shared.u8 	%r162, [%r8+-25];
	add.s32 	%r163, %r157, %r162;
	ld.shared.u8 	%r164, [%r8+-26];
	add.s32 	%r165, %r159, %r164;
	ld.shared.u8 	%r166, [%r8+9];
	add.s32 	%r167, %r161, %r166;
	ld.shared.u8 	%r168, [%r8+11];
	add.s32 	%r169, %r163, %r168;
	ld.shared.u8 	%r170, [%r8+10];
	add.s32 	%r171, %r165, %r170;
	ld.shared.u8 	%r172, [%r8+45];
	add.s32 	%r173, %r167, %r172;
	ld.shared.u8 	%r174, [%r8+47];
	add.s32 	%r175, %r169, %r174;
	ld.shared.u8 	%r176, [%r8+46];
	add.s32 	%r177, %r171, %r176;
	ld.shared.u8 	%r178, [%r8+81];
	add.s32 	%r179, %r173, %r178;
	ld.shared.u8 	%r180, [%r8+83];
	add.s32 	%r181, %r175, %r180;
	ld.shared.u8 	%r182, [%r8+82];
	add.s32 	%r183, %r177, %r182;
	ld.shared.u8 	%r184, [%r8+-60];
	add.s32 	%r185, %r179, %r184;
	ld.shared.u8 	%r186, [%r8+-58];
	add.s32 	%r187, %r181, %r186;
	ld.shared.u8 	%r188, [%r8+-59];
	add.s32 	%r189, %r183, %r188;
	ld.shared.u8 	%r190, [%r8+-24];
	add.s32 	%r191, %r185, %r190;
	ld.shared.u8 	%r192, [%r8+-22];
	add.s32 	%r193, %r187, %r192;
	ld.shared.u8 	%r194, [%r8+-23];
	add.s32 	%r195, %r189, %r194;
	ld.shared.u8 	%r196, [%r8+12];
	add.s32 	%r197, %r191, %r196;
	ld.shared.u8 	%r198, [%r8+14];
	add.s32 	%r199, %r193, %r198;
	ld.shared.u8 	%r200, [%r8+13];
	add.s32 	%r201, %r195, %r200;
	ld.shared.u8 	%r202, [%r8+48];
	add.s32 	%r203, %r197, %r202;
	ld.shared.u8 	%r204, [%r8+50];
	add.s32 	%r205, %r199, %r204;
	ld.shared.u8 	%r206, [%r8+49];
	add.s32 	%r207, %r201, %r206;
	ld.shared.u8 	%r208, [%r8+84];
	add.s32 	%r209, %r203, %r208;
	ld.shared.u8 	%r210, [%r8+86];
	add.s32 	%r211, %r205, %r210;
	ld.shared.u8 	%r212, [%r8+85];
	add.s32 	%r213, %r207, %r212;
	cvta.to.global.u64 	%rd22, %rd3;
	cvt.u16.u32 	%rs36, %r209;
	mul.hi.u16 	%rs37, %rs36, 18351;
	sub.s16 	%rs38, %rs36, %rs37;
	shr.u16 	%rs39, %rs38, 1;
	add.s16 	%rs40, %rs39, %rs37;
	shr.u16 	%rs41, %rs40, 4;
	add.s64 	%rd24, %rd22, %rd5;
	st.global.u8 	[%rd24], %rs41;
	cvt.u16.u32 	%rs42, %r211;
	mul.hi.u16 	%rs43, %rs42, 18351;
	sub.s16 	%rs44, %rs42, %rs43;
	shr.u16 	%rs45, %rs44, 1;
	add.s16 	%rs46, %rs45, %rs43;
	shr.u16 	%rs47, %rs46, 4;
	st.global.u8 	[%rd24+2], %rs47;
	cvt.u16.u32 	%rs48, %r213;
	mul.hi.u16 	%rs49, %rs48, 18351;
	sub.s16 	%rs50, %rs48, %rs49;
	shr.u16 	%rs51, %rs50, 1;
	add.s16 	%rs52, %rs51, %rs49;
	shr.u16 	%rs53, %rs52, 4;
	st.global.u8 	[%rd24+1], %rs53;
	ret;

}


// ===== COMPILED SASS (sm_100) =====

	.target	sm_100

	.elftype	@"ET_EXEC"


//--------------------- .note.nv.tkinfo           --------------------------
	.section	.note.nv.tkinfo,"",@"SHT_NOTE"
	.sectionflags	@"SHF_NOTE_NV_TKINFO"
	.tkinfo
        /*0018*/ 	.word	0x00000002
        /*0030*/ 	.string	""
        /*0030*/ 	.string	"ptxas"
        /*0030*/ 	.string	"Cuda compilation tools, release 13.0, V13.0.88"
        /*0030*/ 	.string	"Build cuda_13.0.r13.0/compiler.36424714_0"
        /*0030*/ 	.string	"-arch sm_100 -m 64 "



//--------------------- .note.nv.cuinfo           --------------------------
	.section	.note.nv.cuinfo,"",@"SHT_NOTE"
	.sectionflags	@"SHF_NOTE_NV_CUINFO"
        /*0018*/ 	.short	0x0002
        /*001a*/ 	.short	0x0064
        /*001c*/ 	.short	0x0082
	.zero		2


//--------------------- .nv.info                  --------------------------
	.section	.nv.info,"",@"SHT_CUDA_INFO"
	.align	4


	//----- nvinfo : EIATTR_REGCOUNT
	.align		4
        /*0000*/ 	.byte	0x04, 0x2f
        /*0002*/ 	.short	(.L_1 - .L_0)
	.align		4
.L_0:
        /*0004*/ 	.word	index@(_Z16smoothing_kernelP8PPMPixelS0_ii)
        /*0008*/ 	.word	0x0000001e


	//----- nvinfo : EIATTR_FRAME_SIZE
	.align		4
.L_1:
        /*000c*/ 	.byte	0x04, 0x11
        /*000e*/ 	.short	(.L_3 - .L_2)
	.align		4
.L_2:
        /*0010*/ 	.word	index@(_Z16smoothing_kernelP8PPMPixelS0_ii)
        /*0014*/ 	.word	0x00000000


	//----- nvinfo : EIATTR_MIN_STACK_SIZE
	.align		4
.L_3:
        /*0018*/ 	.byte	0x04, 0x12
        /*001a*/ 	.short	(.L_5 - .L_4)
	.align		4
.L_4:
        /*001c*/ 	.word	index@(_Z16smoothing_kernelP8PPMPixelS0_ii)
        /*0020*/ 	.word	0x00000000
.L_5:


//--------------------- .nv.compat                --------------------------
	.section	.nv.compat,"",@"SHT_CUDA_COMPAT_INFO"
	.align	4
        /*0000*/ 	.byte	0x02, 0x09, 0x00, 0x00, 0x02, 0x02, 0x01, 0x00, 0x02, 0x05, 0x05, 0x00, 0x03, 0x07, 0x01, 0x01
        /*0010*/ 	.byte	0x02, 0x03, 0x00, 0x00, 0x02, 0x06, 0x01, 0x00, 0x04, 0x0b, 0x08, 0x00, 0x09, 0x00, 0x00, 0x00
        /*0020*/ 	.byte	0x00, 0x00, 0x00, 0x00


//--------------------- .nv.info._Z16smoothing_kernelP8PPMPixelS0_ii --------------------------
	.section	.nv.info._Z16smoothing_kernelP8PPMPixelS0_ii,"",@"SHT_CUDA_INFO"
	.sectionflags	@""
	.align	4


	//----- nvinfo : EIATTR_CUDA_API_VERSION
	.align		4
        /*0000*/ 	.byte	0x04, 0x37
        /*0002*/ 	.short	(.L_7 - .L_6)
.L_6:
        /*0004*/ 	.word	0x00000082


	//----- nvinfo : EIATTR_KPARAM_INFO
	.align		4
.L_7:
        /*0008*/ 	.byte	0x04, 0x17
        /*000a*/ 	.short	(.L_9 - .L_8)
.L_8:
        /*000c*/ 	.word	0x00000000
        /*0010*/ 	.short	0x0003
        /*0012*/ 	.short	0x0014
        /*0014*/ 	.byte	0x00, 0xf0, 0x11, 0x00


	//----- nvinfo : EIATTR_KPARAM_INFO
	.align		4
.L_9:
        /*0018*/ 	.byte	0x04, 0x17
        /*001a*/ 	.short	(.L_11 - .L_10)
.L_10:
        /*001c*/ 	.word	0x00000000
        /*0020*/ 	.short	0x0002
        /*0022*/ 	.short	0x0010
        /*0024*/ 	.byte	0x00, 0xf0, 0x11, 0x00


	//----- nvinfo : EIATTR_KPARAM_INFO
	.align		4
.L_11:
        /*0028*/ 	.byte	0x04, 0x17
        /*002a*/ 	.short	(.L_13 - .L_12)
.L_12:
        /*002c*/ 	.word	0x00000000
        /*0030*/ 	.short	0x0001
        /*0032*/ 	.short	0x0008
        /*0034*/ 	.byte	0x00, 0xf5, 0x21, 0x00


	//----- nvinfo : EIATTR_KPARAM_INFO
	.align		4
.L_13:
        /*0038*/ 	.byte	0x04, 0x17
        /*003a*/ 	.short	(.L_15 - .L_14)
.L_14:
        /*003c*/ 	.word	0x00000000
        /*0040*/ 	.short	0x0000
        /*0042*/ 	.short	0x0000
        /*0044*/ 	.byte	0x00, 0xf5, 0x21, 0x00


	//----- nvinfo : EIATTR_SPARSE_MMA_MASK
	.align		4
.L_15:
        /*0048*/ 	.byte	0x03, 0x50
        /*004a*/ 	.short	0x0000


	//----- nvinfo : EIATTR_MAXREG_COUNT
	.align		4
        /*004c*/ 	.byte	0x03, 0x1b
        /*004e*/ 	.short	0x00ff


	//----- nvinfo : EIATTR_NUM_BARRIERS
	.align		4
        /*0050*/ 	.byte	0x02, 0x4c
        /*0052*/ 	.byte	0x01
	.zero		1


	//----- nvinfo : EIATTR_MERCURY_ISA_VERSION
	.align		4
        /*0054*/ 	.byte	0x03, 0x5f
        /*0056*/ 	.short	0x0101


	//----- nvinfo : EIATTR_VRC_CTA_INIT_COUNT
	.align		4
        /*0058*/ 	.byte	0x02, 0x4a
	.zero		1
	.zero		1


	//----- nvinfo : EIATTR_EXIT_INSTR_OFFSETS
	.align		4
        /*005c*/ 	.byte	0x04, 0x1c
        /*005e*/ 	.short	(.L_17 - .L_16)


	//   ....[0]....
.L_16:
        /*0060*/ 	.word	0x000016b0


	//----- nvinfo : EIATTR_CRS_STACK_SIZE
	.align		4
.L_17:
        /*0064*/ 	.byte	0x04, 0x1e
        /*0066*/ 	.short	(.L_19 - .L_18)
.L_18:
        /*0068*/ 	.word	0x00000000


	//----- nvinfo : EIATTR_CBANK_PARAM_SIZE
	.align		4
.L_19:
        /*006c*/ 	.byte	0x03, 0x19
        /*006e*/ 	.short	0x0018


	//----- nvinfo : EIATTR_PARAM_CBANK
	.align		4
        /*0070*/ 	.byte	0x04, 0x0a
        /*0072*/ 	.short	(.L_21 - .L_20)
	.align		4
.L_20:
        /*0074*/ 	.word	index@(.nv.constant0._Z16smoothing_kernelP8PPMPixelS0_ii)
        /*0078*/ 	.short	0x0380
        /*007a*/ 	.short	0x0018


	//----- nvinfo : EIATTR_SW_WAR
	.align		4
.L_21:
        /*007c*/ 	.byte	0x04, 0x36
        /*007e*/ 	.short	(.L_23 - .L_22)
.L_22:
        /*0080*/ 	.word	0x00000008
.L_23:


//--------------------- .nv.callgraph             --------------------------
	.section	.nv.callgraph,"",@"SHT_CUDA_CALLGRAPH"
	.align	4
	.sectionentsize	8
	.align		4
        /*0000*/ 	.word	0x00000000
	.align		4
        /*0004*/ 	.word	0xffffffff
	.align		4
        /*0008*/ 	.word	0x00000000
	.align		4
        /*000c*/ 	.word	0xfffffffe
	.align		4
        /*0010*/ 	.word	0x00000000
	.align		4
        /*0014*/ 	.word	0xfffffffd
	.align		4
        /*0018*/ 	.word	0x00000000
	.align		4
        /*001c*/ 	.word	0xfffffffc


//--------------------- .text._Z16smoothing_kernelP8PPMPixelS0_ii --------------------------
	.section	.text._Z16smoothing_kernelP8PPMPixelS0_ii,"ax",@progbits
	.align	128
        .global         _Z16smoothing_kernelP8PPMPixelS0_ii
        .type           _Z16smoothing_kernelP8PPMPixelS0_ii,@function
        .size           _Z16smoothing_kernelP8PPMPixelS0_ii,(.L_x_25 - _Z16smoothing_kernelP8PPMPixelS0_ii)
        .other          _Z16smoothing_kernelP8PPMPixelS0_ii,@"STO_CUDA_ENTRY STV_DEFAULT"
_Z16smoothing_kernelP8PPMPixelS0_ii:
.text._Z16smoothing_kernelP8PPMPixelS0_ii:
[----:B------:R-:W-:Y:S01]  /*0000*/  LDC R1, c[0x0][0x37c] ;  /* 0x0000df00ff017b82 */ /* 0x000fe20000000800 */
[----:B------:R-:W0:Y:S07]  /*0010*/  S2R R13, SR_TID.X ;  /* 0x00000000000d7919 */ /* 0x000e2e0000002100 */
[----:B------:R-:W0:Y:S01]  /*0020*/  LDC R18, c[0x0][0x360] ;  /* 0x0000d800ff127b82 */ /* 0x000e220000000800 */
[----:B------:R-:W1:Y:S01]  /*0030*/  LDCU UR8, c[0x0][0x390] ;  /* 0x00007200ff0877ac */ /* 0x000e620008000800 */
[----:B------:R-:W2:Y:S01]  /*0040*/  S2R R8, SR_TID.Y ;  /* 0x0000000000087919 */ /* 0x000ea20000002200 */
[----:B------:R-:W3:Y:S05]  /*0050*/  LDCU.64 UR4, c[0x0][0x358] ;  /* 0x00006b00ff0477ac */ /* 0x000eea0008000a00 */
[----:B------:R-:W0:Y:S08]  /*0060*/  S2UR UR6, SR_CTAID.X ;  /* 0x00000000000679c3 */ /* 0x000e300000002500 */
[----:B------:R-:W2:Y:S08]  /*0070*/  S2UR UR7, SR_CTAID.Y ;  /* 0x00000000000779c3 */ /* 0x000eb00000002600 */
[----:B------:R-:W2:Y:S08]  /*0080*/  LDC R11, c[0x0][0x364] ;  /* 0x0000d900ff0b7b82 */ /* 0x000eb00000000800 */
[----:B------:R-:W4:Y:S01]  /*0090*/  LDC.64 R2, c[0x0][0x388] ;  /* 0x0000e200ff027b82 */ /* 0x000f220000000a00 */
[----:B0-----:R-:W-:-:S02]  /*00a0*/  IMAD R16, R18, UR6, R13 ;  /* 0x0000000612107c24 */ /* 0x001fc4000f8e020d */
[----:B--2---:R-:W-:-:S04]  /*00b0*/  IMAD R7, R11, UR7, R8 ;  /* 0x000000070b077c24 */ /* 0x004fc8000f8e0208 */
[----:B-1----:R-:W-:-:S04]  /*00c0*/  IMAD R9, R7, UR8, R16 ;  /* 0x0000000807097c24 */ /* 0x002fc8000f8e0210 */
[----:B----4-:R-:W-:-:S05]  /*00d0*/  IMAD.WIDE R4, R9, 0x3, R2 ;  /* 0x0000000309047825 */ /* 0x010fca00078e0202 */
[----:B---3--:R-:W2:Y:S04]  /*00e0*/  LDG.E.U8 R6, desc[UR4][R4.64] ;  /* 0x0000000404067981 */ /* 0x008ea8000c1e1100 */
[----:B------:R-:W3:Y:S04]  /*00f0*/  LDG.E.U8 R17, desc[UR4][R4.64+0x1] ;  /* 0x0000010404117981 */ /* 0x000ee8000c1e1100 */
[----:B------:R-:W4:Y:S01]  /*0100*/  LDG.E.U8 R19, desc[UR4][R4.64+0x2] ;  /* 0x0000020404137981 */ /* 0x000f22000c1e1100 */
[----:B------:R-:W-:Y:S01]  /*0110*/  MOV R0, 0x400 ;  /* 0x0000040000007802 */ /* 0x000fe20000000f00 */
[C---:B------:R-:W-:Y:S01]  /*0120*/  VIADD R14, R18.reuse, 0xfffffffe ;  /* 0xfffffffe120e7836 */ /* 0x040fe20000000000 */
[----:B------:R-:W-:Y:S01]  /*0130*/  BSSY.RECONVERGENT B0, `(.L_x_0) ;  /* 0x0000024000007945 */ /* 0x000fe20003800200 */
[----:B------:R-:W0:Y:S01]  /*0140*/  S2R R15, SR_CgaCtaId ;  /* 0x00000000000f7919 */ /* 0x000e220000008800 */
[----:B------:R-:W-:-:S02]  /*0150*/  IMAD R10, R18, UR6, -R18 ;  /* 0x00000006120a7c24 */ /* 0x000fc4000f8e0a12 */
[----:B------:R-:W-:Y:S01]  /*0160*/  ISETP.GE.U32.AND P0, PT, R13, R14, PT ;  /* 0x0000000e0d00720c */ /* 0x000fe20003f06070 */
[----:B------:R-:W-:Y:S02]  /*0170*/  IMAD R25, R11, UR7, -R11 ;  /* 0x000000070b197c24 */ /* 0x000fe4000f8e0a0b */
[----:B------:R-:W-:Y:S02]  /*0180*/  IMAD.IADD R10, R10, 0x1, R13 ;  /* 0x000000010a0a7824 */ /* 0x000fe400078e020d */
[--C-:B------:R-:W-:Y:S01]  /*0190*/  IMAD.IADD R12, R16, 0x1, R18.reuse ;  /* 0x00000001100c7824 */ /* 0x100fe200078e0212 */
[----:B0-----:R-:W-:Y:S01]  /*01a0*/  LEA R0, R15, R0, 0x18 ;  /* 0x000000000f007211 */ /* 0x001fe200078ec0ff */
[----:B------:R-:W-:-:S04]  /*01b0*/  IMAD.IADD R15, R13, 0x1, -R18 ;  /* 0x000000010d0f7824 */ /* 0x000fc800078e0a12 */
[--C-:B------:R-:W-:Y:S02]  /*01c0*/  IMAD R21, R13, 0x24, R0.reuse ;  /* 0x000000240d157824 */ /* 0x100fe400078e0200 */
[----:B------:R-:W-:Y:S02]  /*01d0*/  IMAD R15, R15, 0x24, R0 ;  /* 0x000000240f0f7824 */ /* 0x000fe400078e0200 */
[----:B------:R-:W-:Y:S02]  /*01e0*/  IMAD R20, R8, 0x3, R21 ;  /* 0x0000000308147824 */ /* 0x000fe400078e0215 */
[----:B------:R-:W-:-:S04]  /*01f0*/  VIADD R23, R21, 0x48 ;  /* 0x0000004815177836 */ /* 0x000fc80000000000 */
[----:B------:R-:W-:Y:S01]  /*0200*/  IMAD R0, R8, 0x3, R23 ;  /* 0x0000000308007824 */ /* 0x000fe200078e0217 */
[----:B--2---:R-:W-:Y:S04]  /*0210*/  STS.U8 [R20+0x4e], R6 ;  /* 0x00004e0614007388 */ /* 0x004fe80000000000 */
[----:B---3--:R0:W-:Y:S04]  /*0220*/  STS.U8 [R20+0x4f], R17 ;  /* 0x00004f1114007388 */ /* 0x0081e80000000000 */
[----:B----4-:R1:W-:Y:S01]  /*0230*/  STS.U8 [R20+0x50], R19 ;  /* 0x0000501314007388 */ /* 0x0103e20000000000 */
[----:B0-----:R-:W-:-:S02]  /*0240*/  IMAD.IADD R17, R25, 0x1, R8 ;  /* 0x0000000119117824 */ /* 0x001fc400078e0208 */
[----:B-1----:R-:W-:Y:S01]  /*0250*/  IMAD.IADD R19, R7, 0x1, R11 ;  /* 0x0000000107137824 */ /* 0x002fe200078e020b */
[----:B------:R-:W-:Y:S06]  /*0260*/  @!P0 BRA `(.L_x_1) ;  /* 0x0000000000408947 */ /* 0x000fec0003800000 */
[----:B------:R-:W-:-:S13]  /*0270*/  ISETP.GE.AND P1, PT, R10, RZ, PT ;  /* 0x000000ff0a00720c */ /* 0x000fda0003f26270 */
[----:B------:R-:W-:Y:S05]  /*0280*/  @!P1 BRA `(.L_x_2) ;  /* 0x0000000000289947 */ /* 0x000fea0003800000 */
[----:B------:R-:W-:-:S04]  /*0290*/  IMAD R7, R7, UR8, R10 ;  /* 0x0000000807077c24 */ /* 0x000fc8000f8e020a */
[----:B------:R-:W-:-:S05]  /*02a0*/  IMAD.WIDE R6, R7, 0x3, R2 ;  /* 0x0000000307067825 */ /* 0x000fca00078e0202 */
[----:B------:R-:W2:Y:S04]  /*02b0*/  LDG.E.U8 R23, desc[UR4][R6.64] ;  /* 0x0000000406177981 */ /* 0x000ea8000c1e1100 */
[----:B------:R-:W3:Y:S04]  /*02c0*/  LDG.E.U8 R25, desc[UR4][R6.64+0x1] ;  /* 0x0000010406197981 */ /* 0x000ee8000c1e1100 */
[----:B------:R-:W4:Y:S01]  /*02d0*/  LDG.E.U8 R27, desc[UR4][R6.64+0x2] ;  /* 0x00000204061b7981 */ /* 0x000f22000c1e1100 */
[----:B------:R-:W-:-:S05]  /*02e0*/  IMAD R20, R8, 0x3, R15 ;  /* 0x0000000308147824 */ /* 0x000fca00078e020f */
[----:B--2---:R0:W-:Y:S04]  /*02f0*/  STS.U8 [R20+0x4e], R23 ;  /* 0x00004e1714007388 */ /* 0x0041e80000000000 */
[----:B---3--:R0:W-:Y:S04]  /*0300*/  STS.U8 [R20+0x4f], R25 ;  /* 0x00004f1914007388 */ /* 0x0081e80000000000 */
[----:B----4-:R0:W-:Y:S01]  /*0310*/  STS.U8 [R20+0x50], R27 ;  /* 0x0000501b14007388 */ /* 0x0101e20000000000 */
[----:B------:R-:W-:Y:S05]  /*0320*/  BRA `(.L_x_1) ;  /* 0x0000000000107947 */ /* 0x000fea0003800000 */
.L_x_2:
[----:B------:R-:W-:-:S05]  /*0330*/  IMAD R6, R8, 0x3, R15 ;  /* 0x0000000308067824 */ /* 0x000fca00078e020f */
[----:B------:R1:W-:Y:S04]  /*0340*/  STS.U8 [R6+0x4e], RZ ;  /* 0x00004eff06007388 */ /* 0x0003e80000000000 */
[----:B------:R1:W-:Y:S04]  /*0350*/  STS.U8 [R6+0x4f], RZ ;  /* 0x00004fff06007388 */ /* 0x0003e80000000000 */
[----:B------:R1:W-:Y:S02]  /*0360*/  STS.U8 [R6+0x50], RZ ;  /* 0x000050ff06007388 */ /* 0x0003e40000000000 */
.L_x_1:
[----:B------:R-:W-:Y:S05]  /*0370*/  BSYNC.RECONVERGENT B0 ;  /* 0x0000000000007941 */ /* 0x000fea0003800200 */
.L_x_0:
[----:B------:R-:W-:Y:S01]  /*0380*/  ISETP.GT.U32.AND P1, PT, R13, 0x1, PT ;  /* 0x000000010d00780c */ /* 0x000fe20003f24070 */
[----:B------:R-:W-:Y:S01]  /*0390*/  BSSY.RECONVERGENT B0, `(.L_x_3) ;  /* 0x0000014000007945 */ /* 0x000fe20003800200 */
[----:B------:R-:W-:-:S11]  /*03a0*/  IMAD R7, R18, 0x24, R21 ;  /* 0x0000002412077824 */ /* 0x000fd600078e0215 */
[----:B------:R-:W-:Y:S05]  /*03b0*/  @P1 BRA `(.L_x_4) ;  /* 0x0000000000441947 */ /* 0x000fea0003800000 */
[----:B------:R-:W-:-:S13]  /*03c0*/  ISETP.GE.AND P1, PT, R12, UR8, PT ;  /* 0x000000080c007c0c */ /* 0x000fda000bf26270 */
[----:B------:R-:W-:Y:S05]  /*03d0*/  @P1 BRA `(.L_x_5) ;  /* 0x00000000002c1947 */ /* 0x000fea0003800000 */
[----:B0-----:R-:W-:-:S05]  /*03e0*/  IMAD R23, R18, 0x3, RZ ;  /* 0x0000000312177824 */ /* 0x001fca00078e02ff */
[----:B------:R-:W-:-:S05]  /*03f0*/  IADD3 R4, P1, PT, R23, R4, RZ ;  /* 0x0000000417047210 */ /* 0x000fca0007f3e0ff */
[----:B------:R-:W-:-:S05]  /*0400*/  IMAD.X R5, RZ, RZ, R5, P1 ;  /* 0x000000ffff057224 */ /* 0x000fca00008e0605 */
[----:B------:R-:W2:Y:S04]  /*0410*/  LDG.E.U8 R23, desc[UR4][R4.64] ;  /* 0x0000000404177981 */ /* 0x000ea8000c1e1100 */
[----:B------:R-:W3:Y:S04]  /*0420*/  LDG.E.U8 R25, desc[UR4][R4.64+0x1] ;  /* 0x0000010404197981 */ /* 0x000ee8000c1e1100 */
[----:B------:R-:W4:Y:S01]  /*0430*/  LDG.E.U8 R27, desc[UR4][R4.64+0x2] ;  /* 0x00000204041b7981 */ /* 0x000f22000c1e1100 */
[----:B-1----:R-:W-:-:S05]  /*0440*/  IMAD R6, R8, 0x3, R7 ;  /* 0x0000000308067824 */ /* 0x002fca00078e0207 */
[----:B--2---:R0:W-:Y:S04]  /*0450*/  STS.U8 [R6+0x4e], R23 ;  /* 0x00004e1706007388 */ /* 0x0041e80000000000 */
[----:B---3--:R0:W-:Y:S04]  /*0460*/  STS.U8 [R6+0x4f], R25 ;  /* 0x00004f1906007388 */ /* 0x0081e80000000000 */
[----:B----4-:R0:W-:Y:S01]  /*0470*/  STS.U8 [R6+0x50], R27 ;  /* 0x0000501b06007388 */ /* 0x0101e20000000000 */
[----:B------:R-:W-:Y:S05]  /*0480*/  BRA `(.L_x_4) ;  /* 0x0000000000107947 */ /* 0x000fea0003800000 */
.L_x_5:
[----:B------:R-:W-:-:S05]  /*0490*/  IMAD R4, R8, 0x3, R7 ;  /* 0x0000000308047824 */ /* 0x000fca00078e0207 */
[----:B------:R2:W-:Y:S04]  /*04a0*/  STS.U8 [R4+0x4e], RZ ;  /* 0x00004eff04007388 */ /* 0x0005e80000000000 */
[----:B------:R2:W-:Y:S04]  /*04b0*/  STS.U8 [R4+0x4f], RZ ;  /* 0x00004fff04007388 */ /* 0x0005e80000000000 */
[----:B------:R2:W-:Y:S02]  /*04c0*/  STS.U8 [R4+0x50], RZ ;  /* 0x000050ff04007388 */ /* 0x0005e40000000000 */
.L_x_4:
[----:B------:R-:W-:Y:S05]  /*04d0*/  BSYNC.RECONVERGENT B0 ;  /* 0x0000000000007941 */ /* 0x000fea0003800200 */
.L_x_3:
[----:B------:R-:W-:Y:S01]  /*04e0*/  VIADD R5, R11, 0xfffffffe ;  /* 0xfffffffe0b057836 */ /* 0x000fe20000000000 */
[----:B------:R-:W-:Y:S04]  /*04f0*/  BSSY.RECONVERGENT B0, `(.L_x_6) ;  /* 0x0000015000007945 */ /* 0x000fe80003800200 */
[----:B------:R-:W-:-:S13]  /*0500*/  ISETP.GE.U32.AND P1, PT, R8, R5, PT ;  /* 0x000000050800720c */ /* 0x000fda0003f26070 */
[----:B------:R-:W-:Y:S05]  /*0510*/  @!P1 BRA `(.L_x_7) ;  /* 0x0000000000489947 */ /* 0x000fea0003800000 */
[----:B------:R-:W-:-:S13]  /*0520*/  ISETP.GE.AND P2, PT, R17, RZ, PT ;  /* 0x000000ff1100720c */ /* 0x000fda0003f46270 */
[----:B------:R-:W-:Y:S05]  /*0530*/  @!P2 BRA `(.L_x_8) ;  /* 0x00000000002ca947 */ /* 0x000fea0003800000 */
[----:B------:R-:W-:-:S04]  /*0540*/  IMAD R5, R17, UR8, R16 ;  /* 0x0000000811057c24 */ /* 0x000fc8000f8e0210 */
[----:B--2---:R-:W-:-:S05]  /*0550*/  IMAD.WIDE R4, R5, 0x3, R2 ;  /* 0x0000000305047825 */ /* 0x004fca00078e0202 */
[----:B------:R-:W2:Y:S04]  /*0560*/  LDG.E.U8 R18, desc[UR4][R4.64] ;  /* 0x0000000404127981 */ /* 0x000ea8000c1e1100 */
[----:B0-----:R-:W3:Y:S04]  /*0570*/  LDG.E.U8 R20, desc[UR4][R4.64+0x1] ;  /* 0x0000010404147981 */ /* 0x001ee8000c1e1100 */
[----:B------:R-:W4:Y:S01]  /*0580*/  LDG.E.U8 R22, desc[UR4][R4.64+0x2] ;  /* 0x0000020404167981 */ /* 0x000f22000c1e1100 */
[----:B-1----:R-:W-:-:S04]  /*0590*/  IMAD.IADD R6, R8, 0x1, -R11 ;  /* 0x0000000108067824 */ /* 0x002fc800078e0a0b */
[----:B------:R-:W-:-:S05]  /*05a0*/  IMAD R21, R6, 0x3, R21 ;  /* 0x0000000306157824 */ /* 0x000fca00078e0215 */
[----:B--2---:R0:W-:Y:S04]  /*05b0*/  STS.U8 [R21+0x4e], R18 ;  /* 0x00004e1215007388 */ /* 0x0041e80000000000 */
[----:B---3--:R0:W-:Y:S04]  /*05c0*/  STS.U8 [R21+0x4f], R20 ;  /* 0x00004f1415007388 */ /* 0x0081e80000000000 */
[----:B----4-:R0:W-:Y:S01]  /*05d0*/  STS.U8 [R21+0x50], R22 ;  /* 0x0000501615007388 */ /* 0x0101e20000000000 */
[----:B------:R-:W-:Y:S05]  /*05e0*/  BRA `(.L_x_7) ;  /* 0x0000000000147947 */ /* 0x000fea0003800000 */
.L_x_8:
[----:B--2---:R-:W-:-:S04]  /*05f0*/  IMAD.IADD R4, R8, 0x1, -R11 ;  /* 0x0000000108047824 */ /* 0x004fc800078e0a0b */
[----:B------:R-:W-:-:S05]  /*0600*/  IMAD R4, R4, 0x3, R21 ;  /* 0x0000000304047824 */ /* 0x000fca00078e0215 */
[----:B------:R3:W-:Y:S04]  /*0610*/  STS.U8 [R4+0x4e], RZ ;  /* 0x00004eff04007388 */ /* 0x0007e80000000000 */
[----:B------:R3:W-:Y:S04]  /*0620*/  STS.U8 [R4+0x4f], RZ ;  /* 0x00004fff04007388 */ /* 0x0007e80000000000 */
[----:B------:R3:W-:Y:S02]  /*0630*/  STS.U8 [R4+0x50], RZ ;  /* 0x000050ff04007388 */ /* 0x0007e40000000000 */
.L_x_7:
[----:B------:R-:W-:Y:S05]  /*0640*/  BSYNC.RECONVERGENT B0 ;  /* 0x0000000000007941 */ /* 0x000fea0003800200 */
.L_x_6:
[----:B------:R-:W-:Y:S01]  /*0650*/  ISETP.GT.U32.AND P2, PT, R8, 0x1, PT ;  /* 0x000000010800780c */ /* 0x000fe20003f44070 */
[----:B------:R-:W-:-:S12]  /*0660*/  BSSY.RECONVERGENT B0, `(.L_x_9) ;  /* 0x0000013000007945 */ /* 0x000fd80003800200 */
[----:B------:R-:W-:Y:S05]  /*0670*/  @P2 BRA `(.L_x_10) ;  /* 0x0000000000442947 */ /* 0x000fea0003800000 */
[----:B------:R-:W4:Y:S02]  /*0680*/  LDCU UR6, c[0x0][0x394] ;  /* 0x00007280ff0677ac */ /* 0x000f240008000800 */
[----:B----4-:R-:W-:-:S13]  /*0690*/  ISETP.GE.AND P2, PT, R19, UR6, PT ;  /* 0x0000000613007c0c */ /* 0x010fda000bf46270 */
[----:B------:R-:W-:Y:S05]  /*06a0*/  @P2 BRA `(.L_x_11) ;  /* 0x0000000000282947 */ /* 0x000fea0003800000 */
[----:B------:R-:W-:-:S04]  /*06b0*/  IMAD R5, R19, UR8, R16 ;  /* 0x0000000813057c24 */ /* 0x000fc8000f8e0210 */
[----:B--23--:R-:W-:-:S05]  /*06c0*/  IMAD.WIDE R4, R5, 0x3, R2 ;  /* 0x0000000305047825 */ /* 0x00cfca00078e0202 */
[----:B0-----:R-:W2:Y:S04]  /*06d0*/  LDG.E.U8 R21, desc[UR4][R4.64] ;  /* 0x0000000404157981 */ /* 0x001ea8000c1e1100 */
[----:B------:R-:W3:Y:S04]  /*06e0*/  LDG.E.U8 R23, desc[UR4][R4.64+0x1] ;  /* 0x0000010404177981 */ /* 0x000ee8000c1e1100 */
[----:B------:R-:W4:Y:S01]  /*06f0*/  LDG.E.U8 R25, desc[UR4][R4.64+0x2] ;  /* 0x0000020404197981 */ /* 0x000f22000c1e1100 */
[----:B-1----:R-:W-:-:S05]  /*0700*/  IMAD R6, R11, 0x3, R0 ;  /* 0x000000030b067824 */ /* 0x002fca00078e0200 */
[----:B--2---:R0:W-:Y:S04]  /*0710*/  STS.U8 [R6+0x6], R21 ;  /* 0x0000061506007388 */ /* 0x0041e80000000000 */
[----:B---3--:R0:W-:Y:S04]  /*0720*/  STS.U8 [R6+0x7], R23 ;  /* 0x0000071706007388 */ /* 0x0081e80000000000 */
[----:B----4-:R0:W-:Y:S01]  /*0730*/  STS.U8 [R6+0x8], R25 ;  /* 0x0000081906007388 */ /* 0x0101e20000000000 */
[----:B------:R-:W-:Y:S05]  /*0740*/  BRA `(.L_x_10) ;  /* 0x0000000000107947 */ /* 0x000fea0003800000 */
.L_x_11:
[----:B--23--:R-:W-:-:S05]  /*0750*/  IMAD R4, R11, 0x3, R0 ;  /* 0x000000030b047824 */ /* 0x00cfca00078e0200 */
[----:B------:R4:W-:Y:S04]  /*0760*/  STS.U8 [R4+0x6], RZ ;  /* 0x000006ff04007388 */ /* 0x0009e80000000000 */
[----:B------:R4:W-:Y:S04]  /*0770*/  STS.U8 [R4+0x7], RZ ;  /* 0x000007ff04007388 */ /* 0x0009e80000000000 */
[----:B------:R4:W-:Y:S02]  /*0780*/  STS.U8 [R4+0x8], RZ ;  /* 0x000008ff04007388 */ /* 0x0009e40000000000 */
.L_x_10:
[----:B------:R-:W-:Y:S05]  /*0790*/  BSYNC.RECONVERGENT B0 ;  /* 0x0000000000007941 */ /* 0x000fea0003800200 */
.L_x_9:
[----:B------:R-:W-:Y:S01]  /*07a0*/  ISETP.LT.U32.OR P2, PT, R13, R14, !P1 ;  /* 0x0000000e0d00720c */ /* 0x000fe20004f41470 */
[----:B------:R-:W-:-:S12]  /*07b0*/  BSSY.RECONVERGENT B0, `(.L_x_12) ;  /* 0x0000015000007945 */ /* 0x000fd80003800200 */
[----:B------:R-:W-:Y:S05]  /*07c0*/  @P2 BRA `(.L_x_13) ;  /* 0x00000000004c2947 */ /* 0x000fea0003800000 */
[----:B--234-:R-:W-:-:S04]  /*07d0*/  LOP3.LUT R4, R10, R17, RZ, 0xfc, !PT ;  /* 0x000000110a047212 */ /* 0x01cfc800078efcff */
[----:B------:R-:W-:-:S13]  /*07e0*/  ISETP.GE.AND P2, PT, R4, RZ, PT ;  /* 0x000000ff0400720c */ /* 0x000fda0003f46270 */
[----:B------:R-:W-:Y:S05]  /*07f0*/  @!P2 BRA `(.L_x_14) ;  /* 0x00000000002ca947 */ /* 0x000fea0003800000 */
[----:B------:R-:W-:-:S04]  /*0800*/  IMAD R5, R17, UR8, R10 ;  /* 0x0000000811057c24 */ /* 0x000fc8000f8e020a */
[----:B------:R-:W-:-:S05]  /*0810*/  IMAD.WIDE R4, R5, 0x3, R2 ;  /* 0x0000000305047825 */ /* 0x000fca00078e0202 */
[----:B0-----:R-:W2:Y:S04]  /*0820*/  LDG.E.U8 R21, desc[UR4][R4.64] ;  /* 0x0000000404157981 */ /* 0x001ea8000c1e1100 */
[----:B------:R-:W3:Y:S04]  /*0830*/  LDG.E.U8 R23, desc[UR4][R4.64+0x1] ;  /* 0x0000010404177981 */ /* 0x000ee8000c1e1100 */
[----:B------:R-:W4:Y:S01]  /*0840*/  LDG.E.U8 R25, desc[UR4][R4.64+0x2] ;  /* 0x0000020404197981 */ /* 0x000f22000c1e1100 */
[----:B-1----:R-:W-:-:S04]  /*0850*/  IMAD.IADD R6, R8, 0x1, -R11 ;  /* 0x0000000108067824 */ /* 0x002fc800078e0a0b */
[----:B------:R-:W-:-:S05]  /*0860*/  IMAD R6, R6, 0x3, R15 ;  /* 0x0000000306067824 */ /* 0x000fca00078e020f */
[----:B--2---:R0:W-:Y:S04]  /*0870*/  STS.U8 [R6+0x4e], R21 ;  /* 0x00004e1506007388 */ /* 0x0041e80000000000 */
[----:B---3--:R0:W-:Y:S04]  /*0880*/  STS.U8 [R6+0x4f], R23 ;  /* 0x00004f1706007388 */ /* 0x0081e80000000000 */
[----:B----4-:R0:W-:Y:S01]  /*0890*/  STS.U8 [R6+0x50], R25 ;  /* 0x0000501906007388 */ /* 0x0101e20000000000 */
[----:B------:R-:W-:Y:S05]  /*08a0*/  BRA `(.L_x_13) ;  /* 0x0000000000147947 */ /* 0x000fea0003800000 */
.L_x_14:
[----:B------:R-:W-:-:S04]  /*08b0*/  IMAD.IADD R4, R8, 0x1, -R11 ;  /* 0x0000000108047824 */ /* 0x000fc800078e0a0b */
[----:B------:R-:W-:-:S05]  /*08c0*/  IMAD R4, R4, 0x3, R15 ;  /* 0x0000000304047824 */ /* 0x000fca00078e020f */
[----:B------:R2:W-:Y:S04]  /*08d0*/  STS.U8 [R4+0x4e], RZ ;  /* 0x00004eff04007388 */ /* 0x0005e80000000000 */
[----:B------:R2:W-:Y:S04]  /*08e0*/  STS.U8 [R4+0x4f], RZ ;  /* 0x00004fff04007388 */ /* 0x0005e80000000000 */
[----:B------:R2:W-:Y:S02]  /*08f0*/  STS.U8 [R4+0x50], RZ ;  /* 0x000050ff04007388 */ /* 0x0005e40000000000 */
.L_x_13:
[----:B------:R-:W-:Y:S05]  /*0900*/  BSYNC.RECONVERGENT B0 ;  /* 0x0000000000007941 */ /* 0x000fea0003800200 */
.L_x_12:
[----:B------:R-:W-:Y:S01]  /*0910*/  ISETP.GT.U32.OR P1, PT, R13, 0x1, !P1 ;  /* 0x000000010d00780c */ /* 0x000fe20004f24470 */
[----:B------:R-:W-:-:S12]  /*0920*/  BSSY.RECONVERGENT B0, `(.L_x_15) ;  /* 0x0000015000007945 */ /* 0x000fd80003800200 */
[----:B------:R-:W-:Y:S05]  /*0930*/  @P1 BRA `(.L_x_16) ;  /* 0x00000000004c1947 */ /* 0x000fea0003800000 */
[----:B------:R-:W-:-:S04]  /*0940*/  ISETP.GE.AND P1, PT, R17, RZ, PT ;  /* 0x000000ff1100720c */ /* 0x000fc80003f26270 */
[----:B------:R-:W-:-:S13]  /*0950*/  ISETP.GE.OR P1, PT, R12, UR8, !P1 ;  /* 0x000000080c007c0c */ /* 0x000fda000cf26670 */
[----:B------:R-:W-:Y:S05]  /*0960*/  @P1 BRA `(.L_x_17) ;  /* 0x00000000002c1947 */ /* 0x000fea0003800000 */
[----:B------:R-:W-:-:S04]  /*0970*/  IMAD R5, R17, UR8, R12 ;  /* 0x0000000811057c24 */ /* 0x000fc8000f8e020c */
[----:B--234-:R-:W-:-:S05]  /*0980*/  IMAD.WIDE R4, R5, 0x3, R2 ;  /* 0x0000000305047825 */ /* 0x01cfca00078e0202 */
        /* <DEDUP_REMOVED lines=9> */
.L_x_17:
[----:B--234-:R-:W-:-:S04]  /*0a20*/  IMAD.IADD R4, R8, 0x1, -R11 ;  /* 0x0000000108047824 */ /* 0x01cfc800078e0a0b */
[----:B------:R-:W-:-:S05]  /*0a30*/  IMAD R4, R4, 0x3, R7 ;  /* 0x0000000304047824 */ /* 0x000fca00078e0207 */
[----:B------:R2:W-:Y:S04]  /*0a40*/  STS.U8 [R4+0x4e], RZ ;  /* 0x00004eff04007388 */ /* 0x0005e80000000000 */
[----:B------:R2:W-:Y:S04]  /*0a50*/  STS.U8 [R4+0x4f], RZ ;  /* 0x00004fff04007388 */ /* 0x0005e80000000000 */
[----:B------:R2:W-:Y:S02]  /*0a60*/  STS.U8 [R4+0x50], RZ ;  /* 0x000050ff04007388 */ /* 0x0005e40000000000 */
.L_x_16:
[----:B------:R-:W-:Y:S05]  /*0a70*/  BSYNC.RECONVERGENT B0 ;  /* 0x0000000000007941 */ /* 0x000fea0003800200 */
.L_x_15:
[----:B------:R-:W-:Y:S01]  /*0a80*/  ISETP.GT.U32.OR P0, PT, R8, 0x1, !P0 ;  /* 0x000000010800780c */ /* 0x000fe20004704470 */
[----:B------:R-:W-:-:S12]  /*0a90*/  BSSY.RECONVERGENT B0, `(.L_x_18) ;  /* 0x0000016000007945 */ /* 0x000fd80003800200 */
[----:B------:R-:W-:Y:S05]  /*0aa0*/  @P0 BRA `(.L_x_19) ;  /* 0x0000000000500947 */ /* 0x000fea0003800000 */
[----:B------:R-:W5:Y:S02]  /*0ab0*/  LDCU UR6, c[0x0][0x394] ;  /* 0x00007280ff0677ac */ /* 0x000f640008000800 */
[----:B-----5:R-:W-:-:S04]  /*0ac0*/  ISETP.GE.AND P0, PT, R19, UR6, PT ;  /* 0x0000000613007c0c */ /* 0x020fc8000bf06270 */
[----:B------:R-:W-:-:S13]  /*0ad0*/  ISETP.LT.OR P0, PT, R10, RZ, P0 ;  /* 0x000000ff0a00720c */ /* 0x000fda0000701670 */
[----:B------:R-:W-:Y:S05]  /*0ae0*/  @P0 BRA `(.L_x_20) ;  /* 0x00000000002c0947 */ /* 0x000fea0003800000 */
[----:B------:R-:W-:-:S04]  /*0af0*/  IMAD R5, R19, UR8, R10 ;  /* 0x0000000813057c24 */ /* 0x000fc8000f8e020a */
[----:B--234-:R-:W-:-:S05]  /*0b00*/  IMAD.WIDE R4, R5, 0x3, R2 ;  /* 0x0000000305047825 */ /* 0x01cfca00078e0202 */
[----:B0-----:R-:W2:Y:S04]  /*0b10*/  LDG.E.U8 R17, desc[UR4][R4.64] ;  /* 0x0000000404117981 */ /* 0x001ea8000c1e1100 */
[----:B------:R-:W3:Y:S04]  /*0b20*/  LDG.E.U8 R21, desc[UR4][R4.64+0x1] ;  /* 0x0000010404157981 */ /* 0x000ee8000c1e1100 */
[----:B------:R-:W4:Y:S01]  /*0b30*/  LDG.E.U8 R23, desc[UR4][R4.64+0x2] ;  /* 0x0000020404177981 */ /* 0x000f22000c1e1100 */
[----:B-1----:R-:W-:-:S04]  /*0b40*/  IMAD.IADD R6, R11, 0x1, R8 ;  /* 0x000000010b067824 */ /* 0x002fc800078e0208 */
[----:B------:R-:W-:-:S05]  /*0b50*/  IMAD R6, R6, 0x3, R15 ;  /* 0x0000000306067824 */ /* 0x000fca00078e020f */
[----:B--2---:R0:W-:Y:S04]  /*0b60*/  STS.U8 [R6+0x4e], R17 ;  /* 0x00004e1106007388 */ /* 0x0041e80000000000 */
[----:B---3--:R0:W-:Y:S04]  /*0b70*/  STS.U8 [R6+0x4f], R21 ;  /* 0x00004f1506007388 */ /* 0x0081e80000000000 */
[----:B----4-:R0:W-:Y:S01]  /*0b80*/  STS.U8 [R6+0x50], R23 ;  /* 0x0000501706007388 */ /* 0x0101e20000000000 */
[----:B------:R-:W-:Y:S05]  /*0b90*/  BRA `(.L_x_19) ;  /* 0x0000000000147947 */ /* 0x000fea0003800000 */
.L_x_20:
[----:B--234-:R-:W-:-:S04]  /*0ba0*/  IMAD.IADD R4, R11, 0x1, R8 ;  /* 0x000000010b047824 */ /* 0x01cfc800078e0208 */
[----:B------:R-:W-:-:S05]  /*0bb0*/  IMAD R4, R4, 0x3, R15 ;  /* 0x0000000304047824 */ /* 0x000fca00078e020f */
[----:B------:R2:W-:Y:S04]  /*0bc0*/  STS.U8 [R4+0x4e], RZ ;  /* 0x00004eff04007388 */ /* 0x0005e80000000000 */
[----:B------:R2:W-:Y:S04]  /*0bd0*/  STS.U8 [R4+0x4f], RZ ;  /* 0x00004fff04007388 */ /* 0x0005e80000000000 */
[----:B------:R2:W-:Y:S02]  /*0be0*/  STS.U8 [R4+0x50], RZ ;  /* 0x000050ff04007388 */ /* 0x0005e40000000000 */
.L_x_19:
[----:B------:R-:W-:Y:S05]  /*0bf0*/  BSYNC.RECONVERGENT B0 ;  /* 0x0000000000007941 */ /* 0x000fea0003800200 */
.L_x_18:
[----:B------:R-:W-:Y:S01]  /*0c00*/  LOP3.LUT P0, RZ, R13, 0x3fe, R8, 0xc8, !PT ;  /* 0x000003fe0dff7812 */ /* 0x000fe2000780c808 */
[----:B------:R-:W-:-:S12]  /*0c10*/  BSSY.RECONVERGENT B0, `(.L_x_21) ;  /* 0x0000016000007945 */ /* 0x000fd80003800200 */
[----:B------:R-:W-:Y:S05]  /*0c20*/  @P0 BRA `(.L_x_22) ;  /* 0x0000000000500947 */ /* 0x000fea0003800000 */
[----:B------:R-:W5:Y:S02]  /*0c30*/  LDCU UR6, c[0x0][0x394] ;  /* 0x00007280ff0677ac */ /* 0x000f640008000800 */
[----:B-----5:R-:W-:-:S04]  /*0c40*/  ISETP.GE.AND P0, PT, R19, UR6, PT ;  /* 0x0000000613007c0c */ /* 0x020fc8000bf06270 */
[----:B------:R-:W-:-:S13]  /*0c50*/  ISETP.GE.OR P0, PT, R12, UR8, P0 ;  /* 0x000000080c007c0c */ /* 0x000fda0008706670 */
[----:B------:R-:W-:Y:S05]  /*0c60*/  @P0 BRA `(.L_x_23) ;  /* 0x00000000002c0947 */ /* 0x000fea0003800000 */
[----:B------:R-:W-:-:S04]  /*0c70*/  IMAD R19, R19, UR8, R12 ;  /* 0x0000000813137c24 */ /* 0x000fc8000f8e020c */
[----:B------:R-:W-:-:S05]  /*0c80*/  IMAD.WIDE R2, R19, 0x3, R2 ;  /* 0x0000000313027825 */ /* 0x000fca00078e0202 */
[----:B--234-:R-:W2:Y:S04]  /*0c90*/  LDG.E.U8 R4, desc[UR4][R2.64] ;  /* 0x0000000402047981 */ /* 0x01cea8000c1e1100 */
[----:B01----:R-:W3:Y:S04]  /*0ca0*/  LDG.E.U8 R6, desc[UR4][R2.64+0x1] ;  /* 0x0000010402067981 */ /* 0x003ee8000c1e1100 */
[----:B------:R-:W4:Y:S01]  /*0cb0*/  LDG.E.U8 R10, desc[UR4][R2.64+0x2] ;  /* 0x00000204020a7981 */ /* 0x000f22000c1e1100 */
[----:B------:R-:W-:-:S04]  /*0cc0*/  IMAD.IADD R8, R11, 0x1, R8 ;  /* 0x000000010b087824 */ /* 0x000fc800078e0208 */
[----:B------:R-:W-:-:S05]  /*0cd0*/  IMAD R7, R8, 0x3, R7 ;  /* 0x0000000308077824 */ /* 0x000fca00078e0207 */
[----:B--2---:R0:W-:Y:S04]  /*0ce0*/  STS.U8 [R7+0x4e], R4 ;  /* 0x00004e0407007388 */ /* 0x0041e80000000000 */
[----:B---3--:R0:W-:Y:S04]  /*0cf0*/  STS.U8 [R7+0x4f], R6 ;  /* 0x00004f0607007388 */ /* 0x0081e80000000000 */
[----:B----4-:R0:W-:Y:S01]  /*0d00*/  STS.U8 [R7+0x50], R10 ;  /* 0x0000500a07007388 */ /* 0x0101e20000000000 */
[----:B------:R-:W-:Y:S05]  /*0d10*/  BRA `(.L_x_22) ;  /* 0x0000000000147947 */ /* 0x000fea0003800000 */
.L_x_23:
[----:B------:R-:W-:-:S04]  /*0d20*/  IMAD.IADD R8, R11, 0x1, R8 ;  /* 0x000000010b087824 */ /* 0x000fc800078e0208 */
[----:B------:R-:W-:-:S05]  /*0d30*/  IMAD R8, R8, 0x3, R7 ;  /* 0x0000000308087824 */ /* 0x000fca00078e0207 */
[----:B------:R0:W-:Y:S04]  /*0d40*/  STS.U8 [R8+0x4e], RZ ;  /* 0x00004eff08007388 */ /* 0x0001e80000000000 */
[----:B------:R0:W-:Y:S04]  /*0d50*/  STS.U8 [R8+0x4f], RZ ;  /* 0x00004fff08007388 */ /* 0x0001e80000000000 */
[----:B------:R0:W-:Y:S02]  /*0d60*/  STS.U8 [R8+0x50], RZ ;  /* 0x000050ff08007388 */ /* 0x0001e40000000000 */
.L_x_22:
[----:B------:R-:W-:Y:S05]  /*0d70*/  BSYNC.RECONVERGENT B0 ;  /* 0x0000000000007941 */ /* 0x000fea0003800200 */
.L_x_21:
[----:B------:R-:W-:Y:S06]  /*0d80*/  BAR.SYNC.DEFER_BLOCKING 0x0 ;  /* 0x0000000000007b1d */ /* 0x000fec0000010000 */
[----:B------:R-:W-:Y:S04]  /*0d90*/  LDS.U8 R2, [R0+-0x48] ;  /* 0xffffb80000027984 */ /* 0x000fe80000000000 */
[----:B------:R-:W-:Y:S04]  /*0da0*/  LDS.U8 R5, [R0+-0x24] ;  /* 0xffffdc0000057984 */ /* 0x000fe80000000000 */
[----:B0-----:R-:W0:Y:S04]  /*0db0*/  LDS.U8 R8, [R0] ;  /* 0x0000000000087984 */ /* 0x001e280000000000 */
[----:B------:R-:W-:Y:S04]  /*0dc0*/  LDS.U8 R12, [R0+0x24] ;  /* 0x00002400000c7984 */ /* 0x000fe80000000000 */
[----:B------:R-:W5:Y:S04]  /*0dd0*/  LDS.U8 R15, [R0+0x48] ;  /* 0x00004800000f7984 */ /* 0x000f680000000000 */
[----:B--234-:R-:W-:Y:S04]  /*0de0*/  LDS.U8 R4, [R0+-0x47] ;  /* 0xffffb90000047984 */ /* 0x01cfe80000000000 */
[----:B------:R-:W-:Y:S04]  /*0df0*/  LDS.U8 R7, [R0+-0x23] ;  /* 0xffffdd0000077984 */ /* 0x000fe80000000000 */
[----:B------:R-:W2:Y:S04]  /*0e00*/  LDS.U8 R11, [R0+0x1] ;  /* 0x00000100000b7984 */ /* 0x000ea80000000000 */
[----:B------:R-:W-:Y:S04]  /*0e10*/  LDS.U8 R13, [R0+0x25] ;  /* 0x00002500000d7984 */ /* 0x000fe80000000000 */
[----:B------:R-:W3:Y:S04]  /*0e20*/  LDS.U8 R14, [R0+0x49] ;  /* 0x00004900000e7984 */ /* 0x000ee80000000000 */
[----:B------:R-:W-:Y:S04]  /*0e30*/  LDS.U8 R3, [R0+-0x46] ;  /* 0xffffba0000037984 */ /* 0x000fe80000000000 */
[----:B-1----:R-:W-:Y:S04]  /*0e40*/  LDS.U8 R6, [R0+-0x22] ;  /* 0xffffde0000067984 */ /* 0x002fe80000000000 */
[----:B------:R-:W1:Y:S01]  /*0e50*/  LDS.U8 R10, [R0+0x2] ;  /* 0x00000200000a7984 */ /* 0x000e620000000000 */
[----:B0-----:R-:W-:-:S03]  /*0e60*/  IADD3 R5, PT, PT, R8, R2, R5 ;  /* 0x0000000208057210 */ /* 0x001fc60007ffe005 */
[----:B------:R-:W-:Y:S01]  /*0e70*/  LDS.U8 R17, [R0+0x4a] ;  /* 0x00004a0000117984 */ /* 0x000fe20000000000 */
[----:B-----5:R-:W-:-:S03]  /*0e80*/  IADD3 R16, PT, PT, R15, R5, R12 ;  /* 0x000000050f107210 */ /* 0x020fc60007ffe00c */
[----:B------:R-:W-:Y:S04]  /*0e90*/  LDS.U8 R19, [R0+-0x45] ;  /* 0xffffbb0000137984 */ /* 0x000fe80000000000 */
[----:B------:R-:W0:Y:S04]  /*0ea0*/  LDS.U8 R15, [R0+0x26] ;  /* 0x00002600000f7984 */ /* 0x000e280000000000 */
[----:B------:R-:W4:Y:S01]  /*0eb0*/  LDS.U8 R18, [R0+-0x21] ;  /* 0xffffdf0000127984 */ /* 0x000f220000000000 */
[----:B--2---:R-:W-:-:S03]  /*0ec0*/  IADD3 R4, PT, PT, R11, R4, R7 ;  /* 0x000000040b047210 */ /* 0x004fc60007ffe007 */
[----:B------:R-:W-:Y:S04]  /*0ed0*/  LDS.U8 R23, [R0+-0x44] ;  /* 0xffffbc0000177984 */ /* 0x000fe80000000000 */
[----:B------:R-:W2:Y:S01]  /*0ee0*/  LDS.U8 R22, [R0+-0x20] ;  /* 0xffffe00000167984 */ /* 0x000ea20000000000 */
[----:B---3--:R-:W-:-:S03]  /*0ef0*/  IADD3 R2, PT, PT, R14, R4, R13 ;  /* 0x000000040e027210 */ /* 0x008fc60007ffe00d */
[----:B------:R-:W-:Y:S04]  /*0f00*/  LDS.U8 R21, [R0+-0x43] ;  /* 0xffffbd0000157984 */ /* 0x000fe80000000000 */
[----:B------:R-:W3:Y:S04]  /*0f10*/  LDS.U8 R20, [R0+-0x1f] ;  /* 0xffffe10000147984 */ /* 0x000ee80000000000 */
[----:B------:R-:W-:Y:S01]  /*0f20*/  LDS.U8 R13, [R0+0x3] ;  /* 0x00000300000d7984 */ /* 0x000fe20000000000 */
[----:B-1----:R-:W-:-:S03]  /*0f30*/  IADD3 R14, PT, PT, R10, R3, R6 ;  /* 0x000000030a0e7210 */ /* 0x002fc60007ffe006 */
[----:B------:R-:W1:Y:S04]  /*0f40*/  LDS.U8 R12, [R0+0x27] ;  /* 0x00002700000c7984 */ /* 0x000e680000000000 */
[----:B------:R-:W-:Y:S04]  /*0f50*/  LDS.U8 R25, [R0+0x4] ;  /* 0x0000040000197984 */ /* 0x000fe80000000000 */
[----:B------:R-:W5:Y:S04]  /*0f60*/  LDS.U8 R24, [R0+0x28] ;  /* 0x0000280000187984 */ /* 0x000f680000000000 */
[----:B------:R-:W-:Y:S01]  /*0f70*/  LDS.U8 R10, [R0+0x5] ;  /* 0x00000500000a7984 */ /* 0x000fe20000000000 */
[----:B0-----:R-:W-:-:S03]  /*0f80*/  IADD3 R14, PT, PT, R17, R14, R15 ;  /* 0x0000000e110e7210 */ /* 0x001fc60007ffe00f */
[----:B------:R-:W0:Y:S01]  /*0f90*/  LDS.U8 R11, [R0+0x29] ;  /* 0x00002900000b7984 */ /* 0x000e220000000000 */
[----:B----4-:R-:W-:-:S03]  /*0fa0*/  IADD3 R16, PT, PT, R18, R16, R19 ;  /* 0x0000001012107210 */ /* 0x010fc60007ffe013 */
[----:B------:R-:W-:Y:S04]  /*0fb0*/  LDS.U8 R8, [R0+0x4c] ;  /* 0x00004c0000087984 */ /* 0x000fe80000000000 */
[----:B------:R-:W4:Y:S01]  /*0fc0*/  LDS.U8 R7, [R0+-0x41] ;  /* 0xffffbf0000077984 */ /* 0x000f220000000000 */
[----:B--2---:R-:W-:-:S03]  /*0fd0*/  IADD3 R2, PT, PT, R22, R2, R23 ;  /* 0x0000000216027210 */ /* 0x004fc60007ffe017 */
[----:B------:R-:W-:Y:S04]  /*0fe0*/  LDS.U8 R4, [R0+0x4d] ;  /* 0x00004d0000047984 */ /* 0x000fe80000000000 */
[----:B------:R-:W2:Y:S01]  /*0ff0*/  LDS.U8 R5, [R0+-0x40] ;  /* 0xffffc00000057984 */ /* 0x000ea20000000000 */
[----:B---3--:R-:W-:-:S03]  /*1000*/  IADD3 R14, PT, PT, R20, R14, R21 ;  /* 0x0000000e140e7210 */ /* 0x008fc60007ffe015 */
[----:B------:R-:W-:Y:S04]  /*1010*/  LDS.U8 R3, [R0+0x4b] ;  /* 0x00004b0000037984 */ /* 0x000fe80000000000 */
[----:B------:R-:W3:Y:S01]  /*1020*/  LDS.U8 R6, [R0+-0x42] ;  /* 0xffffbe0000067984 */ /* 0x000ee20000000000 */
[----:B-1----:R-:W-:-:S03]  /*1030*/  IADD3 R12, PT, PT, R12, R16, R13 ;  /* 0x000000100c0c7210 */ /* 0x002fc60007ffe00d */
[----:B------:R-:W-:Y:S04]  /*1040*/  LDS.U8 R17, [R0+-0x1e] ;  /* 0xffffe20000117984 */ /* 0x000fe80000000000 */
[----:B------:R-:W1:Y:S01]  /*1050*/  LDS.U8 R18, [R0+0x6] ;  /* 0x0000060000127984 */ /* 0x000e620000000000 */
[----:B-----5:R-:W-:-:S03]  /*1060*/  IADD3 R2, PT, PT, R24, R2, R25 ;  /* 0x0000000218027210 */ /* 0x020fc60007ffe019 */
[----:B------:R-:W-:Y:S04]  /*1070*/  LDS.U8 R16, [R0+-0x1d] ;  /* 0xffffe30000107984 */ /* 0x000fe80000000000 */
[----:B------:R-:W5:Y:S01]  /*1080*/  LDS.U8 R21, [R0+0x7] ;  /* 0x0000070000157984 */ /* 0x000f620000000000 */
[----:B0-----:R-:W-:-:S03]  /*1090*/  IADD3 R10, PT, PT, R11, R14, R10 ;  /* 0x0000000e0b0a7210 */ /* 0x001fc60007ffe00a */
[----:B------:R-:W-:Y:S04]  /*10a0*/  LDS.U8 R23, [R0+0x2a] ;  /* 0x00002a0000177984 */ /* 0x000fe80000000000 */
[----:B------:R-:W0:Y:S01]  /*10b0*/  LDS.U8 R24, [R0+0x4e] ;  /* 0x00004e0000187984 */ /* 0x000e220000000000 */
[----:B----4-:R-:W-:-:S03]  /*10c0*/  IADD3 R7, PT, PT, R7, R2, R8 ;  /* 0x0000000207077210 */ /* 0x010fc60007ffe008 */
[----:B------:R-:W-:Y:S04]  /*10d0*/  LDS.U8 R22, [R0+0x2b] ;  /* 0x00002b0000167984 */ /* 0x000fe80000000000 */
[----:B------:R-:W4:Y:S01]  /*10e0*/  LDS.U8 R25, [R0+0x4f] ;  /* 0x00004f0000197984 */ /* 0x000f220000000000 */
[----:B--2---:R-:W-:-:S03]  /*10f0*/  IADD3 R14, PT, PT, R5, R10, R4 ;  /* 0x0000000a050e7210 */ /* 0x004fc60007ffe004 */
[----:B------:R-:W-:Y:S04]  /*1100*/  LDS.U8 R19, [R0+-0x1c] ;  /* 0xffffe40000137984 */ /* 0x000fe80000000000 */
[----:B------:R-:W2:Y:S01]  /*1110*/  LDS.U8 R20, [R0+0x8] ;  /* 0x0000080000147984 */ /* 0x000ea20000000000 */
[----:B---3--:R-:W-:-:S03]  /*1120*/  IADD3 R12, PT, PT, R6, R12, R3 ;  /* 0x0000000c060c7210 */ /* 0x008fc60007ffe003 */
[----:B------:R-:W-:Y:S04]  /*1130*/  LDS.U8 R8, [R0+-0x3f] ;  /* 0xffffc10000087984 */ /* 0x000fe80000000000 */
[----:B------:R-:W3:Y:S01]  /*1140*/  LDS.U8 R13, [R0+-0x1b] ;  /* 0xffffe500000d7984 */ /* 0x000ee20000000000 */
[----:B-1----:R-:W-:-:S03]  /*1150*/  IADD3 R12, PT, PT, R18, R12, R17 ;  /* 0x0000000c120c7210 */ /* 0x002fc60007ffe011 */
[----:B------:R-:W-:Y:S04]  /*1160*/  LDS.U8 R15, [R0+0x2c] ;  /* 0x00002c00000f7984 */ /* 0x000fe80000000000 */
[----:B------:R-:W1:Y:S01]  /*1170*/  LDS.U8 R10, [R0+0x50] ;  /* 0x00005000000a7984 */ /* 0x000e620000000000 */
[----:B-----5:R-:W-:-:S03]  /*1180*/  IADD3 R7, PT, PT, R21, R7, R16 ;  /* 0x0000000715077210 */ /* 0x020fc60007ffe010 */
[----:B------:R-:W-:Y:S04]  /*1190*/  LDS.U8 R6, [R0+-0x3e] ;  /* 0xffffc20000067984 */ /* 0x000fe80000000000 */
[----:B------:R-:W5:Y:S01]  /*11a0*/  LDS.U8 R11, [R0+-0x1a] ;  /* 0xffffe600000b7984 */ /* 0x000f620000000000 */
[----:B0-----:R-:W-:-:S03]  /*11b0*/  IADD3 R12, PT, PT, R24, R12, R23 ;  /* 0x0000000c180c7210 */ /* 0x001fc60007ffe017 */
[----:B------:R-:W-:Y:S04]  /*11c0*/  LDS.U8 R2, [R0+0x9] ;  /* 0x0000090000027984 */ /* 0x000fe80000000000 */
[----:B------:R-:W0:Y:S01]  /*11d0*/  LDS.U8 R3, [R0+0x2d] ;  /* 0x00002d0000037984 */ /* 0x000e220000000000 */
[----:B----4-:R-:W-:-:S03]  /*11e0*/  IADD3 R7, PT, PT, R25, R7, R22 ;  /* 0x0000000719077210 */ /* 0x010fc60007ffe016 */
[----:B------:R-:W-:Y:S04]  /*11f0*/  LDS.U8 R4, [R0+-0x3d] ;  /* 0xffffc30000047984 */ /* 0x000fe80000000000 */
[----:B------:R-:W4:Y:S01]  /*1200*/  LDS.U8 R5, [R0+-0x19] ;  /* 0xffffe70000057984 */ /* 0x000f220000000000 */
[----:B--2---:R-:W-:-:S03]  /*1210*/  IADD3 R14, PT, PT, R20, R14, R19 ;  /* 0x0000000e140e7210 */ /* 0x004fc60007ffe013 */
[----:B------:R-:W-:Y:S04]  /*1220*/  LDS.U8 R23, [R0+0xa] ;  /* 0x00000a0000177984 */ /* 0x000fe80000000000 */
[----:B------:R-:W2:Y:S01]  /*1230*/  LDS.U8 R25, [R0+0x2e] ;  /* 0x00002e0000197984 */ /* 0x000ea20000000000 */
[----:B---3--:R-:W-:-:S03]  /*1240*/  IADD3 R8, PT, PT, R13, R12, R8 ;  /* 0x0000000c0d087210 */ /* 0x008fc60007ffe008 */
[----:B------:R-:W-:Y:S04]  /*1250*/  LDS.U8 R21, [R0+0xb] ;  /* 0x00000b0000157984 */ /* 0x000fe80000000000 */
[----:B------:R-:W3:Y:S01]  /*1260*/  LDS.U8 R24, [R0+0x2f] ;  /* 0x00002f0000187984 */ /* 0x000ee20000000000 */
[----:B-1----:R-:W-:-:S03]  /*1270*/  IADD3 R10, PT, PT, R10, R14, R15 ;  /* 0x0000000e0a0a7210 */ /* 0x002fc60007ffe00f */
[----:B------:R-:W-:Y:S04]  /*1280*/  LDS.U8 R15, [R0+0x52] ;  /* 0x00005200000f7984 */ /* 0x000fe80000000000 */
[----:B------:R-:W1:Y:S01]  /*1290*/  LDS.U8 R16, [R0+-0x3b] ;  /* 0xffffc50000107984 */ /* 0x000e620000000000 */
[----:B-----5:R-:W-:-:S03]  /*12a0*/  IADD3 R6, PT, PT, R11, R7, R6 ;  /* 0x000000070b067210 */ /* 0x020fc60007ffe006 */
[----:B------:R-:W-:Y:S04]  /*12b0*/  LDS.U8 R27, [R0+0x51] ;  /* 0x00005100001b7984 */ /* 0x000fe80000000000 */
[----:B------:R-:W5:Y:S01]  /*12c0*/  LDS.U8 R26, [R0+-0x3c] ;  /* 0xffffc400001a7984 */ /* 0x000f620000000000 */
[----:B0-----:R-:W-:-:S03]  /*12d0*/  IADD3 R22, PT, PT, R3, R8, R2 ;  /* 0x0000000803167210 */ /* 0x001fc60007ffe002 */
[----:B------:R-:W-:Y:S04]  /*12e0*/  LDS.U8 R19, [R0+0x53] ;  /* 0x0000530000137984 */ /* 0x000fe80000000000 */
[----:B------:R-:W0:Y:S01]  /*12f0*/  LDS.U8 R18, [R0+-0x3a] ;  /* 0xffffc60000127984 */ /* 0x000e220000000000 */
[----:B----4-:R-:W-:-:S03]  /*1300*/  IADD3 R4, PT, PT, R5, R10, R4 ;  /* 0x0000000a05047210 */ /* 0x010fc60007ffe004 */
[----:B------:R-:W-:Y:S04]  /*1310*/  LDS.U8 R8, [R0+-0x17] ;  /* 0xffffe90000087984 */ /* 0x000fe80000000000 */
[----:B------:R-:W4:Y:S01]  /*1320*/  LDS.U8 R13, [R0+0xd] ;  /* 0x00000d00000d7984 */ /* 0x000f220000000000 */
[----:B--2---:R-:W-:-:S03]  /*1330*/  IADD3 R6, PT, PT, R25, R6, R23 ;  /* 0x0000000619067210 */ /* 0x004fc60007ffe017 */
[----:B------:R-:W-:Y:S04]  /*1340*/  LDS.U8 R12, [R0+-0x18] ;  /* 0xffffe800000c7984 */ /* 0x000fe80000000000 */
[----:B------:R-:W2:Y:S01]  /*1350*/  LDS.U8 R17, [R0+0xc] ;  /* 0x00000c0000117984 */ /* 0x000ea20000000000 */
[----:B---3--:R-:W-:-:S03]  /*1360*/  IADD3 R4, PT, PT, R24, R4, R21 ;  /* 0x0000000418047210 */ /* 0x008fc60007ffe015 */
[----:B------:R-:W-:Y:S04]  /*1370*/  LDS.U8 R11, [R0+-0x16] ;  /* 0xffffea00000b7984 */ /* 0x000fe80000000000 */
[----:B------:R-:W3:Y:S01]  /*1380*/  LDS.U8 R14, [R0+0xe] ;  /* 0x00000e00000e7984 */ /* 0x000ee20000000000 */
[----:B-1----:R-:W-:-:S03]  /*1390*/  IADD3 R6, PT, PT, R16, R6, R15 ;  /* 0x0000000610067210 */ /* 0x002fc60007ffe00f */
[----:B------:R-:W-:Y:S04]  /*13a0*/  LDS.U8 R3, [R0+0x55] ;  /* 0x0000550000037984 */ /* 0x000fe80000000000 */
[----:B------:R-:W-:Y:S01]  /*13b0*/  LDS.U8 R5, [R0+0x30] ;  /* 0x0000300000057984 */ /* 0x000fe20000000000 */
[----:B-----5:R-:W-:-:S03]  /*13c0*/  IADD3 R22, PT, PT, R26, R22, R27 ;  /* 0x000000161a167210 */ /* 0x020fc60007ffe01b */
[----:B------:R-:W1:Y:S04]  /*13d0*/  LDS.U8 R10, [R0+0x54] ;  /* 0x00005400000a7984 */ /* 0x000e680000000000 */
[----:B------:R-:W-:Y:S01]  /*13e0*/  LDS.U8 R2, [R0+0x32] ;  /* 0x0000320000027984 */ /* 0x000fe20000000000 */
[----:B0-----:R-:W-:-:S03]  /*13f0*/  IADD3 R4, PT, PT, R18, R4, R19 ;  /* 0x0000000412047210 */ /* 0x001fc60007ffe013 */
[----:B------:R-:W0:Y:S04]  /*1400*/  LDS.U8 R7, [R0+0x56] ;  /* 0x0000560000077984 */ /* 0x000e280000000000 */
[----:B------:R5:W0:Y:S01]  /*1410*/  LDS.U8 R20, [R0+0x31] ;  /* 0x0000310000147984 */ /* 0x000a220000000000 */
[----:B----4-:R-:W-:Y:S02]  /*1420*/  IADD3 R6, PT, PT, R13, R6, R8 ;  /* 0x000000060d067210 */ /* 0x010fe40007ffe008 */
[----:B--2---:R-:W-:Y:S02]  /*1430*/  IADD3 R12, PT, PT, R17, R22, R12 ;  /* 0x00000016110c7210 */ /* 0x004fe40007ffe00c */
[----:B---3--:R-:W-:Y:S02]  /*1440*/  IADD3 R4, PT, PT, R14, R4, R11 ;  /* 0x000000040e047210 */ /* 0x008fe40007ffe00b */
[----:B-1----:R-:W-:-:S04]  /*1450*/  IADD3 R5, PT, PT, R10, R12, R5 ;  /* 0x0000000c0a057210 */ /* 0x002fc80007ffe005 */
[----:B-----5:R-:W-:Y:S02]  /*1460*/  LOP3.LUT R0, R5, 0xffff, RZ, 0xc0, !PT ;  /* 0x0000ffff05007812 */ /* 0x020fe400078ec0ff */
[----:B0-----:R-:W-:-:S03]  /*1470*/  IADD3 R4, PT, PT, R7, R4, R2 ;  /* 0x0000000407047210 */ /* 0x001fc60007ffe002 */
[----:B------:R-:W-:Y:S01]  /*1480*/  IMAD R0, R0, 0x47af, RZ ;  /* 0x000047af00007824 */ /* 0x000fe200078e02ff */
[----:B------:R-:W-:Y:S02]  /*1490*/  IADD3 R6, PT, PT, R3, R6, R20 ;  /* 0x0000000603067210 */ /* 0x000fe40007ffe014 */
[----:B------:R-:W-:Y:S02]  /*14a0*/  LOP3.LUT R2, R4, 0xffff, RZ, 0xc0, !PT ;  /* 0x0000ffff04027812 */ /* 0x000fe400078ec0ff */
[----:B------:R-:W-:Y:S02]  /*14b0*/  LOP3.LUT R3, R6, 0xffff, RZ, 0xc0, !PT ;  /* 0x0000ffff06037812 */ /* 0x000fe400078ec0ff */
[----:B------:R-:W-:Y:S01]  /*14c0*/  SHF.R.U32.HI R0, RZ, 0x10, R0 ;  /* 0x00000010ff007819 */ /* 0x000fe20000011600 */
[----:B------:R-:W-:Y:S02]  /*14d0*/  IMAD R2, R2, 0x47af, RZ ;  /* 0x000047af02027824 */ /* 0x000fe400078e02ff */
[----:B------:R-:W-:-:S02]  /*14e0*/  IMAD R3, R3, 0x47af, RZ ;  /* 0x000047af03037824 */ /* 0x000fc400078e02ff */
[----:B------:R-:W-:Y:S01]  /*14f0*/  IMAD.MOV R10, RZ, RZ, -R0 ;  /* 0x000000ffff0a7224 */ /* 0x000fe200078e0a00 */
[----:B------:R-:W-:Y:S02]  /*1500*/  SHF.R.U32.HI R7, RZ, 0x10, R2 ;  /* 0x00000010ff077819 */ /* 0x000fe40000011602 */
[----:B------:R-:W-:Y:S02]  /*1510*/  SHF.R.U32.HI R8, RZ, 0x10, R3 ;  /* 0x00000010ff087819 */ /* 0x000fe40000011603 */
[----:B------:R-:W0:Y:S01]  /*1520*/  LDC.64 R2, c[0x0][0x380] ;  /* 0x0000e000ff027b82 */ /* 0x000e220000000a00 */
[----:B------:R-:W-:Y:S01]  /*1530*/  IMAD.MOV R11, RZ, RZ, -R7 ;  /* 0x000000ffff0b7224 */ /* 0x000fe200078e0a07 */
[----:B------:R-:W-:Y:S01]  /*1540*/  PRMT R10, R10, 0x7710, RZ ;  /* 0x000077100a0a7816 */ /* 0x000fe200000000ff */
[----:B------:R-:W-:-:S03]  /*1550*/  IMAD.MOV R13, RZ, RZ, -R8 ;  /* 0x000000ffff0d7224 */ /* 0x000fc600078e0a08 */
[----:B------:R-:W-:Y:S01]  /*1560*/  PRMT R11, R11, 0x7710, RZ ;  /* 0x000077100b0b7816 */ /* 0x000fe200000000ff */
[----:B------:R-:W-:Y:S01]  /*1570*/  IMAD.IADD R5, R5, 0x1, R10 ;  /* 0x0000000105057824 */ /* 0x000fe200078e020a */
[----:B------:R-:W-:-:S03]  /*1580*/  PRMT R13, R13, 0x7710, RZ ;  /* 0x000077100d0d7816 */ /* 0x000fc600000000ff */
[----:B------:R-:W-:Y:S01]  /*1590*/  IMAD.IADD R4, R4, 0x1, R11 ;  /* 0x0000000104047824 */ /* 0x000fe200078e020b */
[----:B------:R-:W-:Y:S01]  /*15a0*/  LOP3.LUT R5, R5, 0xffff, RZ, 0xc0, !PT ;  /* 0x0000ffff05057812 */ /* 0x000fe200078ec0ff */
[----:B------:R-:W-:-:S03]  /*15b0*/  IMAD.IADD R6, R6, 0x1, R13 ;  /* 0x0000000106067824 */ /* 0x000fc600078e020d */
[----:B------:R-:W-:Y:S02]  /*15c0*/  LOP3.LUT R4, R4, 0xffff, RZ, 0xc0, !PT ;  /* 0x0000ffff04047812 */ /* 0x000fe400078ec0ff */
[----:B------:R-:W-:Y:S02]  /*15d0*/  LOP3.LUT R11, R6, 0xffff, RZ, 0xc0, !PT ;  /* 0x0000ffff060b7812 */ /* 0x000fe400078ec0ff */
[----:B------:R-:W-:Y:S02]  /*15e0*/  LEA.HI R0, R5, R0, RZ, 0x1f ;  /* 0x0000000005007211 */ /* 0x000fe400078ff8ff */
[----:B------:R-:W-:Y:S02]  /*15f0*/  LEA.HI R7, R4, R7, RZ, 0x1f ;  /* 0x0000000704077211 */ /* 0x000fe400078ff8ff */
[----:B------:R-:W-:Y:S01]  /*1600*/  LEA.HI R8, R11, R8, RZ, 0x1f ;  /* 0x000000080b087211 */ /* 0x000fe200078ff8ff */
[----:B0-----:R-:W-:Y:S01]  /*1610*/  IMAD.WIDE R2, R9, 0x3, R2 ;  /* 0x0000000309027825 */ /* 0x001fe200078e0202 */
[----:B------:R-:W-:-:S02]  /*1620*/  LOP3.LUT R0, R0, 0xffff, RZ, 0xc0, !PT ;  /* 0x0000ffff00007812 */ /* 0x000fc400078ec0ff */
[----:B------:R-:W-:Y:S02]  /*1630*/  LOP3.LUT R7, R7, 0xffff, RZ, 0xc0, !PT ;  /* 0x0000ffff07077812 */ /* 0x000fe400078ec0ff */
[----:B------:R-:W-:Y:S02]  /*1640*/  LOP3.LUT R8, R8, 0xffff, RZ, 0xc0, !PT ;  /* 0x0000ffff08087812 */ /* 0x000fe400078ec0ff */
[----:B------:R-:W-:Y:S02]  /*1650*/  SHF.R.U32.HI R5, RZ, 0x4, R0 ;  /* 0x00000004ff057819 */ /* 0x000fe40000011600 */
[----:B------:R-:W-:Y:S02]  /*1660*/  SHF.R.U32.HI R7, RZ, 0x4, R7 ;  /* 0x00000004ff077819 */ /* 0x000fe40000011607 */
[----:B------:R-:W-:Y:S01]  /*1670*/  SHF.R.U32.HI R9, RZ, 0x4, R8 ;  /* 0x00000004ff097819 */ /* 0x000fe20000011608 */
[----:B------:R-:W-:Y:S04]  /*1680*/  STG.E.U8 desc[UR4][R2.64], R5 ;  /* 0x0000000502007986 */ /* 0x000fe8000c101104 */
[----:B------:R-:W-:Y:S04]  /*1690*/  STG.E.U8 desc[UR4][R2.64+0x2], R7 ;  /* 0x0000020702007986 */ /* 0x000fe8000c101104 */
[----:B------:R-:W-:Y:S01]  /*16a0*/  STG.E.U8 desc[UR4][R2.64+0x1], R9 ;  /* 0x0000010902007986 */ /* 0x000fe2000c101104 */
[----:B------:R-:W-:Y:S05]  /*16b0*/  EXIT ;  /* 0x000000000000794d */ /* 0x000fea0003800000 */
.L_x_24:
[----:B------:R-:W-:-:S00]  /*16c0*/  BRA `(.L_x_24) ;  /* 0xfffffffc00fc7947 */ /* 0x000fc0000383ffff */
[----:B------:R-:W-:-:S00]  /*16d0*/  NOP ;  /* 0x0000000000007918 */ /* 0x000fc00000000000 */
        /* <DEDUP_REMOVED lines=10> */
.L_x_25:


//--------------------- .nv.shared._Z16smoothing_kernelP8PPMPixelS0_ii --------------------------
	.section	.nv.shared._Z16smoothing_kernelP8PPMPixelS0_ii,"aw",@nobits
	.sectionflags	@""
.nv.shared._Z16smoothing_kernelP8PPMPixelS0_ii:
	.zero		1456


//--------------------- .nv.shared.reserved.0     --------------------------
	.section	.nv.shared.reserved.0,"aw",@nobits
	.weak		__nv_reservedSMEM_offset_0_alias
	.size		__nv_reservedSMEM_offset_0_alias, 0, 64
	.other		__nv_reservedSMEM_offset_0_alias,@"STO_CUDA_RESERVED_SHARED STV_DEFAULT"
__nv_reservedSMEM_offset_0_alias:
	.zero		0
	.zero		64


//--------------------- .nv.constant0._Z16smoothing_kernelP8PPMPixelS0_ii --------------------------
	.section	.nv.constant0._Z16smoothing_kernelP8PPMPixelS0_ii,"a",@progbits
	.sectionflags	@""
	.align	4
.nv.constant0._Z16smoothing_kernelP8PPMPixelS0_ii:
	.zero		920


//--------------------- SYMBOLS --------------------------

	.type		.nv.reservedSmem.offset0,@object
	.size		.nv.reservedSmem.offset0,0x4
	.type		.nv.reservedSmem.cap,@object
	.size		.nv.reservedSmem.cap,0x4
